//
// Generated by NVIDIA NVVM Compiler
//
// Compiler Build ID: CL-36424714
// Cuda compilation tools, release 13.0, V13.0.88
// Based on NVVM 20.0.0
//

.version 9.0
.target sm_100
.address_size 64


.func  (.param .b32 func_retval0) _Z11determinantPf(
	.param .b64 _Z11determinantPf_param_0
)
{
	.local .align 4 .b8 	__local_depot0[36];
	.reg .b64 	%SP;
	.reg .b64 	%SPL;
	.reg .b32 	%f<31>;
	.reg .b64 	%rd<4>;

	mov.u64 	%SPL, __local_depot0;
	cvta.local.u64 	%SP, %SPL;
	ld.param.u64 	%rd1, [_Z11determinantPf_param_0];
	add.u64 	%rd2, %SP, 0;
	add.u64 	%rd3, %SPL, 0;
	ld.f32 	%f1, [%rd1+20];
	st.local.f32 	[%rd3], %f1;
	ld.f32 	%f2, [%rd1+24];
	st.local.f32 	[%rd3+4], %f2;
	ld.f32 	%f3, [%rd1+28];
	st.local.f32 	[%rd3+8], %f3;
	ld.f32 	%f4, [%rd1+36];
	st.local.f32 	[%rd3+12], %f4;
	ld.f32 	%f5, [%rd1+40];
	st.local.f32 	[%rd3+16], %f5;
	ld.f32 	%f6, [%rd1+44];
	st.local.f32 	[%rd3+20], %f6;
	ld.f32 	%f7, [%rd1+52];
	st.local.f32 	[%rd3+24], %f7;
	ld.f32 	%f8, [%rd1+56];
	st.local.f32 	[%rd3+28], %f8;
	ld.f32 	%f9, [%rd1+60];
	st.local.f32 	[%rd3+32], %f9;
	ld.f32 	%f10, [%rd1];
	{ // callseq 0, 0
	.param .b64 param0;
	st.param.b64 	[param0], %rd2;
	.param .b32 retval0;
	call.uni (retval0), 
	_Z11determinantPf, 
	(
	param0
	);
	ld.param.f32 	%f11, [retval0];
	} // callseq 0
	fma.rn.f32 	%f13, %f10, %f11, 0f00000000;
	ld.f32 	%f14, [%rd1+16];
	st.local.f32 	[%rd3], %f14;
	st.local.f32 	[%rd3+4], %f2;
	st.local.f32 	[%rd3+8], %f3;
	ld.f32 	%f15, [%rd1+32];
	st.local.f32 	[%rd3+12], %f15;
	st.local.f32 	[%rd3+16], %f5;
	st.local.f32 	[%rd3+20], %f6;
	ld.f32 	%f16, [%rd1+48];
	st.local.f32 	[%rd3+24], %f16;
	st.local.f32 	[%rd3+28], %f8;
	st.local.f32 	[%rd3+32], %f9;
	ld.f32 	%f17, [%rd1+4];
	{ // callseq 1, 0
	.param .b64 param0;
	st.param.b64 	[param0], %rd2;
	.param .b32 retval0;
	call.uni (retval0), 
	_Z11determinantPf, 
	(
	param0
	);
	ld.param.f32 	%f18, [retval0];
	} // callseq 1
	mul.f32 	%f20, %f17, %f18;
	sub.f32 	%f21, %f13, %f20;
	st.local.f32 	[%rd3+4], %f1;
	st.local.f32 	[%rd3+8], %f3;
	st.local.f32 	[%rd3+12], %f15;
	st.local.f32 	[%rd3+16], %f4;
	st.local.f32 	[%rd3+20], %f6;
	st.local.f32 	[%rd3+24], %f16;
	st.local.f32 	[%rd3+28], %f7;
	st.local.f32 	[%rd3+32], %f9;
	ld.f32 	%f22, [%rd1+8];
	{ // callseq 2, 0
	.param .b64 param0;
	st.param.b64 	[param0], %rd2;
	.param .b32 retval0;
	call.uni (retval0), 
	_Z11determinantPf, 
	(
	param0
	);
	ld.param.f32 	%f23, [retval0];
	} // callseq 2
	fma.rn.f32 	%f25, %f22, %f23, %f21;
	st.local.f32 	[%rd3], %f14;
	st.local.f32 	[%rd3+4], %f1;
	st.local.f32 	[%rd3+8], %f2;
	st.local.f32 	[%rd3+12], %f15;
	st.local.f32 	[%rd3+16], %f4;
	st.local.f32 	[%rd3+20], %f5;
	st.local.f32 	[%rd3+24], %f16;
	st.local.f32 	[%rd3+28], %f7;
	st.local.f32 	[%rd3+32], %f8;
	ld.f32 	%f26, [%rd1+12];
	{ // callseq 3, 0
	.param .b64 param0;
	st.param.b64 	[param0], %rd2;
	.param .b32 retval0;
	call.uni (retval0), 
	_Z11determinantPf, 
	(
	param0
	);
	ld.param.f32 	%f27, [retval0];
	} // callseq 3
	mul.f32 	%f29, %f26, %f27;
	sub.f32 	%f30, %f25, %f29;
	st.param.f32 	[func_retval0], %f30;
	ret;

}
	// .globl	_Z13matrixInversePfS_
.visible .entry _Z13matrixInversePfS_(
	.param .u64 .ptr .align 1 _Z13matrixInversePfS__param_0,
	.param .u64 .ptr .align 1 _Z13matrixInversePfS__param_1
)
{
	.local .align 16 .b8 	__local_depot1[112];
	.reg .b64 	%SP;
	.reg .b64 	%SPL;
	.reg .pred 	%p<2>;
	.reg .b32 	%r<11>;
	.reg .b32 	%f<61>;
	.reg .b64 	%rd<16>;

	mov.u64 	%SPL, __local_depot1;
	cvta.local.u64 	%SP, %SPL;
	ld.param.u64 	%rd3, [_Z13matrixInversePfS__param_0];
	cvta.to.global.u64 	%rd4, %rd3;
	add.u64 	%rd1, %SPL, 0;
	add.u64 	%rd6, %SP, 64;
	add.u64 	%rd7, %SPL, 64;
	ld.global.f32 	%f2, [%rd4+20];
	st.local.f32 	[%rd7], %f2;
	ld.global.f32 	%f3, [%rd4+24];
	st.local.f32 	[%rd7+4], %f3;
	ld.global.f32 	%f4, [%rd4+28];
	st.local.f32 	[%rd7+8], %f4;
	ld.global.f32 	%f5, [%rd4+36];
	st.local.f32 	[%rd7+12], %f5;
	ld.global.f32 	%f6, [%rd4+40];
	st.local.f32 	[%rd7+16], %f6;
	ld.global.f32 	%f7, [%rd4+44];
	st.local.f32 	[%rd7+20], %f7;
	ld.global.f32 	%f8, [%rd4+52];
	st.local.f32 	[%rd7+24], %f8;
	ld.global.f32 	%f9, [%rd4+56];
	st.local.f32 	[%rd7+28], %f9;
	ld.global.f32 	%f10, [%rd4+60];
	st.local.f32 	[%rd7+32], %f10;
	{ // callseq 4, 0
	.param .b64 param0;
	st.param.b64 	[param0], %rd6;
	.param .b32 retval0;
	call.uni (retval0), 
	_Z11determinantPf, 
	(
	param0
	);
	ld.param.f32 	%f11, [retval0];
	} // callseq 4
	ld.global.f32 	%f13, [%rd4+16];
	st.local.f32 	[%rd7], %f13;
	st.local.f32 	[%rd7+4], %f3;
	st.local.f32 	[%rd7+8], %f4;
	ld.global.f32 	%f14, [%rd4+32];
	st.local.f32 	[%rd7+12], %f14;
	st.local.f32 	[%rd7+16], %f6;
	st.local.f32 	[%rd7+20], %f7;
	ld.global.f32 	%f15, [%rd4+48];
	st.local.f32 	[%rd7+24], %f15;
	st.local.f32 	[%rd7+28], %f9;
	st.local.f32 	[%rd7+32], %f10;
	{ // callseq 5, 0
	.param .b64 param0;
	st.param.b64 	[param0], %rd6;
	.param .b32 retval0;
	call.uni (retval0), 
	_Z11determinantPf, 
	(
	param0
	);
	ld.param.f32 	%f16, [retval0];
	} // callseq 5
	neg.f32 	%f18, %f16;
	st.local.f32 	[%rd7], %f13;
	st.local.f32 	[%rd7+4], %f2;
	st.local.f32 	[%rd7+8], %f4;
	st.local.f32 	[%rd7+12], %f14;
	st.local.f32 	[%rd7+16], %f5;
	st.local.f32 	[%rd7+20], %f7;
	st.local.f32 	[%rd7+24], %f15;
	st.local.f32 	[%rd7+28], %f8;
	st.local.f32 	[%rd7+32], %f10;
	{ // callseq 6, 0
	.param .b64 param0;
	st.param.b64 	[param0], %rd6;
	.param .b32 retval0;
	call.uni (retval0), 
	_Z11determinantPf, 
	(
	param0
	);
	ld.param.f32 	%f19, [retval0];
	} // callseq 6
	st.local.f32 	[%rd7], %f13;
	st.local.f32 	[%rd7+4], %f2;
	st.local.f32 	[%rd7+8], %f3;
	st.local.f32 	[%rd7+12], %f14;
	st.local.f32 	[%rd7+16], %f5;
	st.local.f32 	[%rd7+20], %f6;
	st.local.f32 	[%rd7+24], %f15;
	st.local.f32 	[%rd7+28], %f8;
	st.local.f32 	[%rd7+32], %f9;
	{ // callseq 7, 0
	.param .b64 param0;
	st.param.b64 	[param0], %rd6;
	.param .b32 retval0;
	call.uni (retval0), 
	_Z11determinantPf, 
	(
	param0
	);
	ld.param.f32 	%f21, [retval0];
	} // callseq 7
	neg.f32 	%f23, %f21;
	st.local.v4.f32 	[%rd1], {%f11, %f18, %f19, %f23};
	ld.global.f32 	%f24, [%rd4+4];
	st.local.f32 	[%rd7], %f24;
	ld.global.f32 	%f25, [%rd4+8];
	st.local.f32 	[%rd7+4], %f25;
	ld.global.f32 	%f26, [%rd4+12];
	st.local.f32 	[%rd7+8], %f26;
	st.local.f32 	[%rd7+12], %f5;
	st.local.f32 	[%rd7+16], %f6;
	st.local.f32 	[%rd7+20], %f7;
	st.local.f32 	[%rd7+24], %f8;
	st.local.f32 	[%rd7+28], %f9;
	st.local.f32 	[%rd7+32], %f10;
	{ // callseq 8, 0
	.param .b64 param0;
	st.param.b64 	[param0], %rd6;
	.param .b32 retval0;
	call.uni (retval0), 
	_Z11determinantPf, 
	(
	param0
	);
	ld.param.f32 	%f27, [retval0];
	} // callseq 8
	neg.f32 	%f29, %f27;
	ld.global.f32 	%f30, [%rd4];
	st.local.f32 	[%rd7], %f30;
	st.local.f32 	[%rd7+4], %f25;
	st.local.f32 	[%rd7+8], %f26;
	st.local.f32 	[%rd7+12], %f14;
	st.local.f32 	[%rd7+16], %f6;
	st.local.f32 	[%rd7+20], %f7;
	st.local.f32 	[%rd7+24], %f15;
	st.local.f32 	[%rd7+28], %f9;
	st.local.f32 	[%rd7+32], %f10;
	{ // callseq 9, 0
	.param .b64 param0;
	st.param.b64 	[param0], %rd6;
	.param .b32 retval0;
	call.uni (retval0), 
	_Z11determinantPf, 
	(
	param0
	);
	ld.param.f32 	%f31, [retval0];
	} // callseq 9
	st.local.f32 	[%rd7], %f30;
	st.local.f32 	[%rd7+4], %f24;
	st.local.f32 	[%rd7+8], %f26;
	st.local.f32 	[%rd7+12], %f14;
	st.local.f32 	[%rd7+16], %f5;
	st.local.f32 	[%rd7+20], %f7;
	st.local.f32 	[%rd7+24], %f15;
	st.local.f32 	[%rd7+28], %f8;
	st.local.f32 	[%rd7+32], %f10;
	{ // callseq 10, 0
	.param .b64 param0;
	st.param.b64 	[param0], %rd6;
	.param .b32 retval0;
	call.uni (retval0), 
	_Z11determinantPf, 
	(
	param0
	);
	ld.param.f32 	%f33, [retval0];
	} // callseq 10
	neg.f32 	%f35, %f33;
	st.local.f32 	[%rd7], %f30;
	st.local.f32 	[%rd7+4], %f24;
	st.local.f32 	[%rd7+8], %f25;
	st.local.f32 	[%rd7+12], %f14;
	st.local.f32 	[%rd7+16], %f5;
	st.local.f32 	[%rd7+20], %f6;
	st.local.f32 	[%rd7+24], %f15;
	st.local.f32 	[%rd7+28], %f8;
	st.local.f32 	[%rd7+32], %f9;
	{ // callseq 11, 0
	.param .b64 param0;
	st.param.b64 	[param0], %rd6;
	.param .b32 retval0;
	call.uni (retval0), 
	_Z11determinantPf, 
	(
	param0
	);
	ld.param.f32 	%f36, [retval0];
	} // callseq 11
	st.local.v4.f32 	[%rd1+16], {%f29, %f31, %f35, %f36};
	st.local.f32 	[%rd7], %f24;
	st.local.f32 	[%rd7+4], %f25;
	st.local.f32 	[%rd7+8], %f26;
	st.local.f32 	[%rd7+12], %f2;
	st.local.f32 	[%rd7+16], %f3;
	st.local.f32 	[%rd7+20], %f4;
	st.local.f32 	[%rd7+24], %f8;
	st.local.f32 	[%rd7+28], %f9;
	st.local.f32 	[%rd7+32], %f10;
	{ // callseq 12, 0
	.param .b64 param0;
	st.param.b64 	[param0], %rd6;
	.param .b32 retval0;
	call.uni (retval0), 
	_Z11determinantPf, 
	(
	param0
	);
	ld.param.f32 	%f38, [retval0];
	} // callseq 12
	st.local.f32 	[%rd7], %f30;
	st.local.f32 	[%rd7+4], %f25;
	st.local.f32 	[%rd7+8], %f26;
	st.local.f32 	[%rd7+12], %f13;
	st.local.f32 	[%rd7+16], %f3;
	st.local.f32 	[%rd7+20], %f4;
	st.local.f32 	[%rd7+24], %f15;
	st.local.f32 	[%rd7+28], %f9;
	st.local.f32 	[%rd7+32], %f10;
	{ // callseq 13, 0
	.param .b64 param0;
	st.param.b64 	[param0], %rd6;
	.param .b32 retval0;
	call.uni (retval0), 
	_Z11determinantPf, 
	(
	param0
	);
	ld.param.f32 	%f40, [retval0];
	} // callseq 13
	neg.f32 	%f42, %f40;
	st.local.f32 	[%rd7], %f30;
	st.local.f32 	[%rd7+4], %f24;
	st.local.f32 	[%rd7+8], %f26;
	st.local.f32 	[%rd7+12], %f13;
	st.local.f32 	[%rd7+16], %f2;
	st.local.f32 	[%rd7+20], %f4;
	st.local.f32 	[%rd7+24], %f15;
	st.local.f32 	[%rd7+28], %f8;
	st.local.f32 	[%rd7+32], %f10;
	{ // callseq 14, 0
	.param .b64 param0;
	st.param.b64 	[param0], %rd6;
	.param .b32 retval0;
	call.uni (retval0), 
	_Z11determinantPf, 
	(
	param0
	);
	ld.param.f32 	%f43, [retval0];
	} // callseq 14
	st.local.f32 	[%rd7], %f30;
	st.local.f32 	[%rd7+4], %f24;
	st.local.f32 	[%rd7+8], %f25;
	st.local.f32 	[%rd7+12], %f13;
	st.local.f32 	[%rd7+16], %f2;
	st.local.f32 	[%rd7+20], %f3;
	st.local.f32 	[%rd7+24], %f15;
	st.local.f32 	[%rd7+28], %f8;
	st.local.f32 	[%rd7+32], %f9;
	{ // callseq 15, 0
	.param .b64 param0;
	st.param.b64 	[param0], %rd6;
	.param .b32 retval0;
	call.uni (retval0), 
	_Z11determinantPf, 
	(
	param0
	);
	ld.param.f32 	%f45, [retval0];
	} // callseq 15
	neg.f32 	%f47, %f45;
	st.local.v4.f32 	[%rd1+32], {%f38, %f42, %f43, %f47};
	st.local.f32 	[%rd7], %f24;
	st.local.f32 	[%rd7+4], %f25;
	st.local.f32 	[%rd7+8], %f26;
	st.local.f32 	[%rd7+12], %f2;
	st.local.f32 	[%rd7+16], %f3;
	st.local.f32 	[%rd7+20], %f4;
	st.local.f32 	[%rd7+24], %f5;
	st.local.f32 	[%rd7+28], %f6;
	st.local.f32 	[%rd7+32], %f7;
	{ // callseq 16, 0
	.param .b64 param0;
	st.param.b64 	[param0], %rd6;
	.param .b32 retval0;
	call.uni (retval0), 
	_Z11determinantPf, 
	(
	param0
	);
	ld.param.f32 	%f48, [retval0];
	} // callseq 16
	neg.f32 	%f50, %f48;
	st.local.f32 	[%rd7], %f30;
	st.local.f32 	[%rd7+4], %f25;
	st.local.f32 	[%rd7+8], %f26;
	st.local.f32 	[%rd7+12], %f13;
	st.local.f32 	[%rd7+16], %f3;
	st.local.f32 	[%rd7+20], %f4;
	st.local.f32 	[%rd7+24], %f14;
	st.local.f32 	[%rd7+28], %f6;
	st.local.f32 	[%rd7+32], %f7;
	{ // callseq 17, 0
	.param .b64 param0;
	st.param.b64 	[param0], %rd6;
	.param .b32 retval0;
	call.uni (retval0), 
	_Z11determinantPf, 
	(
	param0
	);
	ld.param.f32 	%f51, [retval0];
	} // callseq 17
	st.local.f32 	[%rd7], %f30;
	st.local.f32 	[%rd7+4], %f24;
	st.local.f32 	[%rd7+8], %f26;
	st.local.f32 	[%rd7+12], %f13;
	st.local.f32 	[%rd7+16], %f2;
	st.local.f32 	[%rd7+20], %f4;
	st.local.f32 	[%rd7+24], %f14;
	st.local.f32 	[%rd7+28], %f5;
	st.local.f32 	[%rd7+32], %f7;
	{ // callseq 18, 0
	.param .b64 param0;
	st.param.b64 	[param0], %rd6;
	.param .b32 retval0;
	call.uni (retval0), 
	_Z11determinantPf, 
	(
	param0
	);
	ld.param.f32 	%f53, [retval0];
	} // callseq 18
	neg.f32 	%f55, %f53;
	st.local.f32 	[%rd7], %f30;
	st.local.f32 	[%rd7+4], %f24;
	st.local.f32 	[%rd7+8], %f25;
	st.local.f32 	[%rd7+12], %f13;
	st.local.f32 	[%rd7+16], %f2;
	st.local.f32 	[%rd7+20], %f3;
	st.local.f32 	[%rd7+24], %f14;
	st.local.f32 	[%rd7+28], %f5;
	st.local.f32 	[%rd7+32], %f6;
	{ // callseq 19, 0
	.param .b64 param0;
	st.param.b64 	[param0], %rd6;
	.param .b32 retval0;
	call.uni (retval0), 
	_Z11determinantPf, 
	(
	param0
	);
	ld.param.f32 	%f56, [retval0];
	} // callseq 19
	st.local.v4.f32 	[%rd1+48], {%f50, %f51, %f55, %f56};
	{ // callseq 20, 0
	.param .b64 param0;
	st.param.b64 	[param0], %rd3;
	.param .b32 retval0;
	call.uni (retval0), 
	_Z11determinantPf, 
	(
	param0
	);
	ld.param.f32 	%f58, [retval0];
	} // callseq 20
	setp.eq.f32 	%p1, %f58, 0f00000000;
	@%p1 bra 	$L__BB1_2;
	ld.param.u64 	%rd15, [_Z13matrixInversePfS__param_1];
	mov.u32 	%r1, %tid.y;
	mov.u32 	%r2, %ntid.y;
	mov.u32 	%r3, %ctaid.y;
	mad.lo.s32 	%r4, %r3, %r2, %r1;
	mov.u32 	%r5, %tid.x;
	mov.u32 	%r6, %ntid.x;
	mov.u32 	%r7, %ctaid.x;
	mad.lo.s32 	%r8, %r7, %r6, %r5;
	cvta.to.global.u64 	%rd8, %rd15;
	mul.wide.s32 	%rd9, %r8, 16;
	add.s64 	%rd10, %rd1, %rd9;
	mul.wide.u32 	%rd11, %r4, 4;
	add.s64 	%rd12, %rd10, %rd11;
	ld.local.f32 	%f59, [%rd12];
	div.rn.f32 	%f60, %f59, %f58;
	shl.b32 	%r9, %r4, 2;
	add.s32 	%r10, %r9, %r8;
	mul.wide.s32 	%rd13, %r10, 4;
	add.s64 	%rd14, %rd8, %rd13;
	st.global.f32 	[%rd14], %f60;
$L__BB1_2:
	ret;

}


// ===== COMPILED SASS (sm_100) =====

	.target	sm_100

	.elftype	@"ET_EXEC"


//--------------------- .note.nv.tkinfo           --------------------------
	.section	.note.nv.tkinfo,"",@"SHT_NOTE"
	.sectionflags	@"SHF_NOTE_NV_TKINFO"
	.tkinfo
        /*0018*/ 	.word	0x00000002
        /*0030*/ 	.string	""
        /*0030*/ 	.string	"ptxas"
        /*0030*/ 	.string	"Cuda compilation tools, release 13.0, V13.0.88"
        /*0030*/ 	.string	"Build cuda_13.0.r13.0/compiler.36424714_0"
        /*0030*/ 	.string	"-arch sm_100 -m 64 "



//--------------------- .note.nv.cuinfo           --------------------------
	.section	.note.nv.cuinfo,"",@"SHT_NOTE"
	.sectionflags	@"SHF_NOTE_NV_CUINFO"
        /*0018*/ 	.short	0x0002
        /*001a*/ 	.short	0x0064
        /*001c*/ 	.short	0x0082
	.zero		2


//--------------------- .nv.info                  --------------------------
	.section	.nv.info,"",@"SHT_CUDA_INFO"
	.align	4


	//----- nvinfo : EIATTR_REGCOUNT
	.align		4
        /*0000*/ 	.byte	0x04, 0x2f
        /*0002*/ 	.short	(.L_1 - .L_0)
	.align		4
.L_0:
        /*0004*/ 	.word	index@(_Z13matrixInversePfS_)
        /*0008*/ 	.word	0x00000042


	//----- nvinfo : EIATTR_FRAME_SIZE
	.align		4
.L_1:
        /*000c*/ 	.byte	0x04, 0x11
        /*000e*/ 	.short	(.L_3 - .L_2)
	.align		4
.L_2:
        /*0010*/ 	.word	index@($__internal_0_$__cuda_sm3x_div_rn_noftz_f32_slowpath)
        /*0014*/ 	.word	0x00000070


	//----- nvinfo : EIATTR_FRAME_SIZE
	.align		4
.L_3:
        /*0018*/ 	.byte	0x04, 0x11
        /*001a*/ 	.short	(.L_5 - .L_4)
	.align		4
.L_4:
        /*001c*/ 	.word	index@($_Z13matrixInversePfS_$_Z11determinantPf)
        /*0020*/ 	.word	0x00000070


	//----- nvinfo : EIATTR_FRAME_SIZE
	.align		4
.L_5:
        /*0024*/ 	.byte	0x04, 0x11
        /*0026*/ 	.short	(.L_7 - .L_6)
	.align		4
.L_6:
        /*0028*/ 	.word	index@(_Z13matrixInversePfS_)
        /*002c*/ 	.word	0x00000070


	//----- nvinfo : EIATTR_MIN_STACK_SIZE
	.align		4
.L_7:
        /*0030*/ 	.byte	0x04, 0x12
        /*0032*/ 	.short	(.L_9 - .L_8)
	.align		4
.L_8:
        /*0034*/ 	.word	index@(_Z13matrixInversePfS_)
        /*0038*/ 	.word	0x00000070
.L_9:


//--------------------- .nv.compat                --------------------------
	.section	.nv.compat,"",@"SHT_CUDA_COMPAT_INFO"
	.align	4
        /*0000*/ 	.byte	0x02, 0x09, 0x00, 0x00, 0x02, 0x02, 0x01, 0x00, 0x02, 0x05, 0x05, 0x00, 0x03, 0x07, 0x01, 0x01
        /*0010*/ 	.byte	0x02, 0x03, 0x00, 0x00, 0x02, 0x06, 0x01, 0x00, 0x04, 0x0b, 0x08, 0x00, 0x01, 0x00, 0x00, 0x00
        /*0020*/ 	.byte	0x00, 0x00, 0x00, 0x00


//--------------------- .nv.info._Z13matrixInversePfS_ --------------------------
	.section	.nv.info._Z13matrixInversePfS_,"",@"SHT_CUDA_INFO"
	.sectionflags	@""
	.align	4


	//----- nvinfo : EIATTR_CUDA_API_VERSION
	.align		4
        /*0000*/ 	.byte	0x04, 0x37
        /*0002*/ 	.short	(.L_11 - .L_10)
.L_10:
        /*0004*/ 	.word	0x00000082


	//----- nvinfo : EIATTR_KPARAM_INFO
	.align		4
.L_11:
        /*0008*/ 	.byte	0x04, 0x17
        /*000a*/ 	.short	(.L_13 - .L_12)
.L_12:
        /*000c*/ 	.word	0x00000000
        /*0010*/ 	.short	0x0001
        /*0012*/ 	.short	0x0008
        /*0014*/ 	.byte	0x00, 0xf5, 0x21, 0x00


	//----- nvinfo : EIATTR_KPARAM_INFO
	.align		4
.L_13:
        /*0018*/ 	.byte	0x04, 0x17
        /*001a*/ 	.short	(.L_15 - .L_14)
.L_14:
        /*001c*/ 	.word	0x00000000
        /*0020*/ 	.short	0x0000
        /*0022*/ 	.short	0x0000
        /*0024*/ 	.byte	0x00, 0xf5, 0x21, 0x00


	//----- nvinfo : EIATTR_SPARSE_MMA_MASK
	.align		4
.L_15:
        /*0028*/ 	.byte	0x03, 0x50
        /*002a*/ 	.short	0x0000


	//----- nvinfo : EIATTR_MAXREG_COUNT
	.align		4
        /*002c*/ 	.byte	0x03, 0x1b
        /*002e*/ 	.short	0x00ff


	//----- nvinfo : EIATTR_MERCURY_ISA_VERSION
	.align		4
        /*0030*/ 	.byte	0x03, 0x5f
        /*0032*/ 	.short	0x0101


	//----- nvinfo : EIATTR_VRC_CTA_INIT_COUNT
	.align		4
        /*0034*/ 	.byte	0x02, 0x4a
	.zero		1
	.zero		1


	//----- nvinfo : EIATTR_EXIT_INSTR_OFFSETS
	.align		4
        /*0038*/ 	.byte	0x04, 0x1c
        /*003a*/ 	.short	(.L_17 - .L_16)


	//   ....[0]....
.L_16:
        /*003c*/ 	.word	0x000011e0


	//   ....[1]....
        /*0040*/ 	.word	0x000013a0


	//----- nvinfo : EIATTR_CRS_STACK_SIZE
	.align		4
.L_17:
        /*0044*/ 	.byte	0x04, 0x1e
        /*0046*/ 	.short	(.L_19 - .L_18)
.L_18:
        /*0048*/ 	.word	0x00000000


	//----- nvinfo : EIATTR_CBANK_PARAM_SIZE
	.align		4
.L_19:
        /*004c*/ 	.byte	0x03, 0x19
        /*004e*/ 	.short	0x0010


	//----- nvinfo : EIATTR_PARAM_CBANK
	.align		4
        /*0050*/ 	.byte	0x04, 0x0a
        /*0052*/ 	.short	(.L_21 - .L_20)
	.align		4
.L_20:
        /*0054*/ 	.word	index@(.nv.constant0._Z13matrixInversePfS_)
        /*0058*/ 	.short	0x0380
        /*005a*/ 	.short	0x0010


	//----- nvinfo : EIATTR_SW_WAR
	.align		4
.L_21:
        /*005c*/ 	.byte	0x04, 0x36
        /*005e*/ 	.short	(.L_23 - .L_22)
.L_22:
        /*0060*/ 	.word	0x00000008
.L_23:


//--------------------- .nv.callgraph             --------------------------
	.section	.nv.callgraph,"",@"SHT_CUDA_CALLGRAPH"
	.align	4
	.sectionentsize	8
	.align		4
        /*0000*/ 	.word	0x00000000
	.align		4
        /*0004*/ 	.word	0xffffffff
	.align		4
        /*0008*/ 	.word	0x00000000
	.align		4
        /*000c*/ 	.word	0xfffffffe
	.align		4
        /*0010*/ 	.word	0x00000000
	.align		4
        /*0014*/ 	.word	0xfffffffd
	.align		4
        /*0018*/ 	.word	0x00000000
	.align		4
        /*001c*/ 	.word	0xfffffffc


//--------------------- .text._Z13matrixInversePfS_ --------------------------
	.section	.text._Z13matrixInversePfS_,"ax",@progbits
	.align	128
        .global         _Z13matrixInversePfS_
        .type           _Z13matrixInversePfS_,@function
        .size           _Z13matrixInversePfS_,(.L_x_15 - _Z13matrixInversePfS_)
        .other          _Z13matrixInversePfS_,@"STO_CUDA_ENTRY STV_DEFAULT"
_Z13matrixInversePfS_:
.text._Z13matrixInversePfS_:
[----:B------:R-:W0:Y:S08]  /*0000*/  LDC R1, c[0x0][0x37c] ;  /* 0x0000df00ff017b82 */ /* 0x000e300000000800 */
[----:B------:R-:W1:Y:S01]  /*0010*/  LDC.64 R6, c[0x0][0x380] ;  /* 0x0000e000ff067b82 */ /* 0x000e620000000a00 */
[----:B------:R-:W1:Y:S01]  /*0020*/  LDCU.64 UR36, c[0x0][0x358] ;  /* 0x00006b00ff2477ac */ /* 0x000e620008000a00 */
[----:B0-----:R-:W-:Y:S01]  /*0030*/  VIADD R1, R1, 0xffffff90 ;  /* 0xffffff9001017836 */ /* 0x001fe20000000000 */
[----:B-1----:R-:W2:Y:S04]  /*0040*/  LDG.E R60, desc[UR36][R6.64+0x14] ;  /* 0x00001424063c7981 */ /* 0x002ea8000c1e1900 */
[----:B------:R-:W2:Y:S04]  /*0050*/  LDG.E R61, desc[UR36][R6.64+0x18] ;  /* 0x00001824063d7981 */ /* 0x000ea8000c1e1900 */
[----:B------:R-:W2:Y:S04]  /*0060*/  LDG.E R62, desc[UR36][R6.64+0x1c] ;  /* 0x00001c24063e7981 */ /* 0x000ea8000c1e1900 */
[----:B------:R-:W2:Y:S04]  /*0070*/  LDG.E R63, desc[UR36][R6.64+0x24] ;  /* 0x00002424063f7981 */ /* 0x000ea8000c1e1900 */
[----:B------:R-:W3:Y:S04]  /*0080*/  LDG.E R52, desc[UR36][R6.64+0x28] ;  /* 0x0000282406347981 */ /* 0x000ee8000c1e1900 */
[----:B------:R-:W3:Y:S04]  /*0090*/  LDG.E R53, desc[UR36][R6.64+0x2c] ;  /* 0x00002c2406357981 */ /* 0x000ee8000c1e1900 */
[----:B------:R-:W3:Y:S04]  /*00a0*/  LDG.E R54, desc[UR36][R6.64+0x34] ;  /* 0x0000342406367981 */ /* 0x000ee8000c1e1900 */
[----:B------:R-:W3:Y:S04]  /*00b0*/  LDG.E R55, desc[UR36][R6.64+0x38] ;  /* 0x0000382406377981 */ /* 0x000ee8000c1e1900 */
[----:B------:R-:W4:Y:S01]  /*00c0*/  LDG.E R23, desc[UR36][R6.64+0x3c] ;  /* 0x00003c2406177981 */ /* 0x000f22000c1e1900 */
[----:B------:R-:W0:Y:S01]  /*00d0*/  LDC R22, c[0x0][0x2f8] ;  /* 0x0000be00ff167b82 */ /* 0x000e220000000800 */
[----:B------:R-:W1:Y:S01]  /*00e0*/  LDCU UR4, c[0x0][0x2fc] ;  /* 0x00005f80ff0477ac */ /* 0x000e620008000800 */
[----:B------:R-:W-:Y:S01]  /*00f0*/  MOV R20, 0x190 ;  /* 0x0000019000147802 */ /* 0x000fe20000000f00 */
[----:B------:R-:W-:Y:S01]  /*0100*/  IMAD.MOV.U32 R21, RZ, RZ, 0x0 ;  /* 0x00000000ff157424 */ /* 0x000fe200078e00ff */
[----:B0-----:R-:W-:-:S04]  /*0110*/  IADD3 R22, P0, P1, R1, 0x40, R22 ;  /* 0x0000004001167810 */ /* 0x001fc8000791e016 */
[----:B-1----:R-:W-:Y:S01]  /*0120*/  IADD3.X R2, PT, PT, RZ, UR4, RZ, P0, P1 ;  /* 0x00000004ff027c10 */ /* 0x002fe200087e24ff */
[----:B------:R-:W-:-:S03]  /*0130*/  IMAD.MOV.U32 R4, RZ, RZ, R22 ;  /* 0x000000ffff047224 */ /* 0x000fc600078e0016 */
[----:B------:R-:W-:Y:S01]  /*0140*/  MOV R5, R2 ;  /* 0x0000000200057202 */ /* 0x000fe20000000f00 */
[----:B--2---:R0:W-:Y:S04]  /*0150*/  STL.128 [R1+0x40], R60 ;  /* 0x0000403c01007387 */ /* 0x0041e80000100c00 */
[----:B---3--:R0:W-:Y:S04]  /*0160*/  STL.128 [R1+0x50], R52 ;  /* 0x0000503401007387 */ /* 0x0081e80000100c00 */
[----:B----4-:R0:W-:Y:S02]  /*0170*/  STL [R1+0x60], R23 ;  /* 0x0000601701007387 */ /* 0x0101e40000100800 */
[----:B0-----:R-:W-:Y:S05]  /*0180*/  CALL.REL.NOINC `($_Z13matrixInversePfS_$_Z11determinantPf) ;  /* 0x0000001000887944 */ /* 0x001fea0003c00000 */
[----:B------:R-:W0:Y:S02]  /*0190*/  LDC.64 R6, c[0x0][0x380] ;  /* 0x0000e000ff067b82 */ /* 0x000e240000000a00 */
[----:B0-----:R-:W2:Y:S04]  /*01a0*/  LDG.E R44, desc[UR36][R6.64+0x10] ;  /* 0x00001024062c7981 */ /* 0x001ea8000c1e1900 */
[----:B------:R-:W2:Y:S04]  /*01b0*/  LDG.E R47, desc[UR36][R6.64+0x20] ;  /* 0x00002024062f7981 */ /* 0x000ea8000c1e1900 */
[----:B------:R-:W3:Y:S01]  /*01c0*/  LDG.E R18, desc[UR36][R6.64+0x30] ;  /* 0x0000302406127981 */ /* 0x000ee2000c1e1900 */
[----:B------:R-:W-:Y:S01]  /*01d0*/  IMAD.MOV.U32 R45, RZ, RZ, R61 ;  /* 0x000000ffff2d7224 */ /* 0x000fe200078e003d */
[----:B------:R-:W-:Y:S01]  /*01e0*/  MOV R46, R62 ;  /* 0x0000003e002e7202 */ /* 0x000fe20000000f00 */
[----:B------:R-:W-:Y:S01]  /*01f0*/  IMAD.MOV.U32 R16, RZ, RZ, R52 ;  /* 0x000000ffff107224 */ /* 0x000fe200078e0034 */
[----:B------:R-:W-:Y:S01]  /*0200*/  MOV R19, R55 ;  /* 0x0000003700137202 */ /* 0x000fe20000000f00 */
[----:B------:R-:W-:Y:S01]  /*0210*/  IMAD.MOV.U32 R17, RZ, RZ, R53 ;  /* 0x000000ffff117224 */ /* 0x000fe200078e0035 */
[----:B------:R0:W-:Y:S01]  /*0220*/  STL [R1+0x60], R23 ;  /* 0x0000601701007387 */ /* 0x0001e20000100800 */
[----:B------:R-:W-:Y:S01]  /*0230*/  IMAD.MOV.U32 R24, RZ, RZ, R4 ;  /* 0x000000ffff187224 */ /* 0x000fe200078e0004 */
[----:B------:R-:W-:Y:S01]  /*0240*/  MOV R4, R22 ;  /* 0x0000001600047202 */ /* 0x000fe20000000f00 */
[----:B------:R-:W-:Y:S01]  /*0250*/  IMAD.MOV.U32 R5, RZ, RZ, R2 ;  /* 0x000000ffff057224 */ /* 0x000fe200078e0002 */
[----:B------:R-:W-:Y:S01]  /*0260*/  MOV R20, 0x2b0 ;  /* 0x000002b000147802 */ /* 0x000fe20000000f00 */
[----:B------:R-:W-:Y:S01]  /*0270*/  IMAD.MOV.U32 R21, RZ, RZ, 0x0 ;  /* 0x00000000ff157424 */ /* 0x000fe200078e00ff */
[----:B--2---:R0:W-:Y:S04]  /*0280*/  STL.128 [R1+0x40], R44 ;  /* 0x0000402c01007387 */ /* 0x0041e80000100c00 */
[----:B---3--:R0:W-:Y:S02]  /*0290*/  STL.128 [R1+0x50], R16 ;  /* 0x0000501001007387 */ /* 0x0081e40000100c00 */
[----:B0-----:R-:W-:Y:S05]  /*02a0*/  CALL.REL.NOINC `($_Z13matrixInversePfS_$_Z11determinantPf) ;  /* 0x0000001000407944 */ /* 0x001fea0003c00000 */
        /* <DEDUP_REMOVED lines=9> */
[----:B------:R0:W-:Y:S01]  /*0340*/  STL.128 [R1+0x40], R44 ;  /* 0x0000402c01007387 */ /* 0x0001e20000100c00 */
[----:B------:R-:W-:Y:S01]  /*0350*/  IMAD.MOV.U32 R4, RZ, RZ, R22 ;  /* 0x000000ffff047224 */ /* 0x000fe200078e0016 */
[----:B------:R-:W-:Y:S01]  /*0360*/  MOV R20, 0x3a0 ;  /* 0x000003a000147802 */ /* 0x000fe20000000f00 */
[----:B------:R-:W-:Y:S01]  /*0370*/  IMAD.MOV.U32 R21, RZ, RZ, 0x0 ;  /* 0x00000000ff157424 */ /* 0x000fe200078e00ff */
[----:B------:R0:W-:Y:S06]  /*0380*/  STL.128 [R1+0x50], R8 ;  /* 0x0000500801007387 */ /* 0x0001ec0000100c00 */
[----:B0-----:R-:W-:Y:S05]  /*0390*/  CALL.REL.NOINC `($_Z13matrixInversePfS_$_Z11determinantPf) ;  /* 0x0000001000047944 */ /* 0x001fea0003c00000 */
[----:B------:R-:W-:Y:S01]  /*03a0*/  MOV R8, R44 ;  /* 0x0000002c00087202 */ /* 0x000fe20000000f00 */
        /* <DEDUP_REMOVED lines=12> */
[----:B------:R-:W-:Y:S01]  /*0470*/  IMAD.MOV.U32 R4, RZ, RZ, R22 ;  /* 0x000000ffff047224 */ /* 0x000fe200078e0016 */
[----:B------:R0:W-:Y:S01]  /*0480*/  STL.128 [R1+0x50], R12 ;  /* 0x0000500c01007387 */ /* 0x0001e20000100c00 */
[----:B------:R-:W-:-:S07]  /*0490*/  IMAD.MOV.U32 R21, RZ, RZ, 0x0 ;  /* 0x00000000ff157424 */ /* 0x000fce00078e00ff */
[----:B0-----:R-:W-:Y:S05]  /*04a0*/  CALL.REL.NOINC `($_Z13matrixInversePfS_$_Z11determinantPf) ;  /* 0x0000000c00c07944 */ /* 0x001fea0003c00000 */
[----:B------:R-:W0:Y:S02]  /*04b0*/  LDC.64 R6, c[0x0][0x380] ;  /* 0x0000e000ff067b82 */ /* 0x000e240000000a00 */
[----:B0-----:R-:W2:Y:S04]  /*04c0*/  LDG.E R36, desc[UR36][R6.64+0x4] ;  /* 0x0000042406247981 */ /* 0x001ea8000c1e1900 */
[----:B------:R-:W2:Y:S04]  /*04d0*/  LDG.E R37, desc[UR36][R6.64+0x8] ;  /* 0x0000082406257981 */ /* 0x000ea8000c1e1900 */
[----:B------:R-:W2:Y:S01]  /*04e0*/  LDG.E R38, desc[UR36][R6.64+0xc] ;  /* 0x00000c2406267981 */ /* 0x000ea2000c1e1900 */
[----:B------:R-:W-:Y:S01]  /*04f0*/  FADD R25, -R16, -RZ ;  /* 0x800000ff10197221 */ /* 0x000fe20000000100 */
[----:B------:R-:W-:Y:S01]  /*0500*/  FADD R27, -R4, -RZ ;  /* 0x800000ff041b7221 */ /* 0x000fe20000000100 */
[----:B------:R-:W-:Y:S01]  /*0510*/  MOV R39, R63 ;  /* 0x0000003f00277202 */ /* 0x000fe20000000f00 */
[----:B------:R0:W-:Y:S01]  /*0520*/  STL.128 [R1+0x50], R52 ;  /* 0x0000503401007387 */ /* 0x0001e20000100c00 */
[----:B------:R-:W-:-:S02]  /*0530*/  HFMA2 R21, -RZ, RZ, 0, 0 ;  /* 0x00000000ff157431 */ /* 0x000fc400000001ff */
[----:B------:R-:W-:Y:S01]  /*0540*/  IMAD.MOV.U32 R5, RZ, RZ, R2 ;  /* 0x000000ffff057224 */ /* 0x000fe200078e0002 */
[----:B------:R-:W-:Y:S01]  /*0550*/  MOV R20, 0x5b0 ;  /* 0x000005b000147802 */ /* 0x000fe20000000f00 */
[----:B------:R0:W-:Y:S01]  /*0560*/  STL.128 [R1], R24 ;  /* 0x0000001801007387 */ /* 0x0001e20000100c00 */
[----:B------:R-:W-:-:S03]  /*0570*/  IMAD.MOV.U32 R4, RZ, RZ, R22 ;  /* 0x000000ffff047224 */ /* 0x000fc600078e0016 */
[----:B------:R0:W-:Y:S04]  /*0580*/  STL [R1+0x60], R23 ;  /* 0x0000601701007387 */ /* 0x0001e80000100800 */
[----:B--2---:R0:W-:Y:S02]  /*0590*/  STL.128 [R1+0x40], R36 ;  /* 0x0000402401007387 */ /* 0x0041e40000100c00 */
[----:B0-----:R-:W-:Y:S05]  /*05a0*/  CALL.REL.NOINC `($_Z13matrixInversePfS_$_Z11determinantPf) ;  /* 0x0000000c00807944 */ /* 0x001fea0003c00000 */
[----:B------:R-:W0:Y:S02]  /*05b0*/  LDC.64 R6, c[0x0][0x380] ;  /* 0x0000e000ff067b82 */ /* 0x000e240000000a00 */
[----:B0-----:R-:W2:Y:S01]  /*05c0*/  LDG.E R28, desc[UR36][R6.64] ;  /* 0x00000024061c7981 */ /* 0x001ea2000c1e1900 */
        /* <DEDUP_REMOVED lines=10> */
[----:B------:R-:W-:Y:S01]  /*0670*/  IMAD.MOV.U32 R16, RZ, RZ, R4 ;  /* 0x000000ffff107224 */ /* 0x000fe200078e0004 */
[----:B------:R0:W-:Y:S01]  /*0680*/  STL.128 [R1+0x50], R8 ;  /* 0x0000500801007387 */ /* 0x0001e20000100c00 */
[----:B------:R-:W-:-:S02]  /*0690*/  IMAD.MOV.U32 R4, RZ, RZ, R22 ;  /* 0x000000ffff047224 */ /* 0x000fc400078e0016 */
[----:B------:R-:W-:Y:S01]  /*06a0*/  IMAD.MOV.U32 R21, RZ, RZ, 0x0 ;  /* 0x00000000ff157424 */ /* 0x000fe200078e00ff */
[----:B--2---:R0:W-:Y:S06]  /*06b0*/  STL.128 [R1+0x40], R28 ;  /* 0x0000401c01007387 */ /* 0x0041ec0000100c00 */
[----:B0-----:R-:W-:Y:S05]  /*06c0*/  CALL.REL.NOINC `($_Z13matrixInversePfS_$_Z11determinantPf) ;  /* 0x0000000c00387944 */ /* 0x001fea0003c00000 */
[----:B------:R-:W-:Y:S01]  /*06d0*/  MOV R8, R28 ;  /* 0x0000001c00087202 */ /* 0x000fe20000000f00 */
[----:B------:R-:W-:Y:S01]  /*06e0*/  IMAD.MOV.U32 R9, RZ, RZ, R36 ;  /* 0x000000ffff097224 */ /* 0x000fe200078e0024 */
[----:B------:R-:W-:Y:S01]  /*06f0*/  MOV R11, R47 ;  /* 0x0000002f000b7202 */ /* 0x000fe20000000f00 */
[----:B------:R-:W-:Y:S01]  /*0700*/  IMAD.MOV.U32 R10, RZ, RZ, R38 ;  /* 0x000000ffff0a7224 */ /* 0x000fe200078e0026 */
[----:B------:R-:W-:Y:S01]  /*0710*/  STL [R1+0x60], R23 ;  /* 0x0000601701007387 */ /* 0x000fe20000100800 */
[----:B------:R-:W-:Y:S01]  /*0720*/  MOV R25, R4 ;  /* 0x0000000400197202 */ /* 0x000fe20000000f00 */
[----:B------:R-:W-:Y:S01]  /*0730*/  IMAD.MOV.U32 R5, RZ, RZ, R2 ;  /* 0x000000ffff057224 */ /* 0x000fe200078e0002 */
[----:B------:R-:W-:Y:S01]  /*0740*/  MOV R20, 0x7e0 ;  /* 0x000007e000147802 */ /* 0x000fe20000000f00 */
[----:B------:R0:W-:Y:S01]  /*0750*/  STL.128 [R1+0x40], R8 ;  /* 0x0000400801007387 */ /* 0x0001e20000100c00 */
[----:B------:R-:W-:Y:S02]  /*0760*/  IMAD.MOV.U32 R4, RZ, RZ, R22 ;  /* 0x000000ffff047224 */ /* 0x000fe400078e0016 */
[----:B------:R-:W-:-:S02]  /*0770*/  IMAD.MOV.U32 R21, RZ, RZ, 0x0 ;  /* 0x00000000ff157424 */ /* 0x000fc400078e00ff */
[----:B0-----:R-:W-:Y:S01]  /*0780*/  IMAD.MOV.U32 R8, RZ, RZ, R63 ;  /* 0x000000ffff087224 */ /* 0x001fe200078e003f */
[----:B------:R-:W-:Y:S01]  /*0790*/  MOV R10, R18 ;  /* 0x00000012000a7202 */ /* 0x000fe20000000f00 */
[----:B------:R-:W-:Y:S02]  /*07a0*/  IMAD.MOV.U32 R9, RZ, RZ, R53 ;  /* 0x000000ffff097224 */ /* 0x000fe400078e0035 */
[----:B------:R-:W-:-:S05]  /*07b0*/  IMAD.MOV.U32 R11, RZ, RZ, R54 ;  /* 0x000000ffff0b7224 */ /* 0x000fca00078e0036 */
[----:B------:R0:W-:Y:S02]  /*07c0*/  STL.128 [R1+0x50], R8 ;  /* 0x0000500801007387 */ /* 0x0001e40000100c00 */
[----:B0-----:R-:W-:Y:S05]  /*07d0*/  CALL.REL.NOINC `($_Z13matrixInversePfS_$_Z11determinantPf) ;  /* 0x0000000800f47944 */ /* 0x001fea0003c00000 */
[----:B------:R-:W-:Y:S01]  /*07e0*/  MOV R8, R28 ;  /* 0x0000001c00087202 */ /* 0x000fe20000000f00 */
[----:B------:R-:W-:Y:S01]  /*07f0*/  IMAD.MOV.U32 R9, RZ, RZ, R36 ;  /* 0x000000ffff097224 */ /* 0x000fe200078e0024 */
[----:B------:R-:W-:Y:S01]  /*0800*/  MOV R11, R47 ;  /* 0x0000002f000b7202 */ /* 0x000fe20000000f00 */
[----:B------:R-:W-:Y:S01]  /*0810*/  IMAD.MOV.U32 R10, RZ, RZ, R37 ;  /* 0x000000ffff0a7224 */ /* 0x000fe200078e0025 */
[----:B------:R-:W-:Y:S01]  /*0820*/  STL [R1+0x60], R55 ;  /* 0x0000603701007387 */ /* 0x000fe20000100800 */
[----:B------:R-:W-:Y:S01]  /*0830*/  IMAD.MOV.U32 R17, RZ, RZ, R4 ;  /* 0x000000ffff117224 */ /* 0x000fe200078e0004 */
[----:B------:R-:W-:Y:S01]  /*0840*/  MOV R5, R2 ;  /* 0x0000000200057202 */ /* 0x000fe20000000f00 */
[----:B------:R-:W-:Y:S01]  /*0850*/  IMAD.MOV.U32 R4, RZ, RZ, R22 ;  /* 0x000000ffff047224 */ /* 0x000fe200078e0016 */
[----:B------:R0:W-:Y:S01]  /*0860*/  STL.128 [R1+0x40], R8 ;  /* 0x0000400801007387 */ /* 0x0001e20000100c00 */
[----:B------:R-:W-:Y:S01]  /*0870*/  MOV R20, 0x8f0 ;  /* 0x000008f000147802 */ /* 0x000fe20000000f00 */
[----:B------:R-:W-:-:S02]  /*0880*/  IMAD.MOV.U32 R21, RZ, RZ, 0x0 ;  /* 0x00000000ff157424 */ /* 0x000fc400078e00ff */
[----:B0-----:R-:W-:Y:S01]  /*0890*/  IMAD.MOV.U32 R8, RZ, RZ, R63 ;  /* 0x000000ffff087224 */ /* 0x001fe200078e003f */
[----:B------:R-:W-:Y:S01]  /*08a0*/  MOV R10, R18 ;  /* 0x00000012000a7202 */ /* 0x000fe20000000f00 */
[----:B------:R-:W-:Y:S02]  /*08b0*/  IMAD.MOV.U32 R9, RZ, RZ, R52 ;  /* 0x000000ffff097224 */ /* 0x000fe400078e0034 */
[----:B------:R-:W-:-:S05]  /*08c0*/  IMAD.MOV.U32 R11, RZ, RZ, R54 ;  /* 0x000000ffff0b7224 */ /* 0x000fca00078e0036 */
[----:B------:R0:W-:Y:S02]  /*08d0*/  STL.128 [R1+0x50], R8 ;  /* 0x0000500801007387 */ /* 0x0001e40000100c00 */
[----:B0-----:R-:W-:Y:S05]  /*08e0*/  CALL.REL.NOINC `($_Z13matrixInversePfS_$_Z11determinantPf) ;  /* 0x0000000800b07944 */ /* 0x001fea0003c00000 */
[----:B------:R-:W-:Y:S01]  /*08f0*/  FADD R24, -R16, -RZ ;  /* 0x800000ff10187221 */ /* 0x000fe20000000100 */
[----:B------:R-:W-:Y:S01]  /*0900*/  FADD R26, -R17, -RZ ;  /* 0x800000ff111a7221 */ /* 0x000fe20000000100 */
        /* <DEDUP_REMOVED lines=8> */
[----:B------:R-:W-:Y:S01]  /*0990*/  STL.128 [R1+0x10], R24 ;  /* 0x0000101801007387 */ /* 0x000fe20000100c00 */
[----:B------:R-:W-:Y:S01]  /*09a0*/  IMAD.MOV.U32 R5, RZ, RZ, R37 ;  /* 0x000000ffff057224 */ /* 0x000fe200078e0025 */
[----:B------:R-:W-:Y:S01]  /*09b0*/  MOV R20, 0xa30 ;  /* 0x00000a3000147802 */ /* 0x000fe20000000f00 */
[----:B------:R-:W-:Y:S01]  /*09c0*/  IMAD.MOV.U32 R7, RZ, RZ, R60 ;  /* 0x000000ffff077224 */ /* 0x000fe200078e003c */
[----:B------:R-:W-:Y:S01]  /*09d0*/  STL.128 [R1+0x50], R8 ;  /* 0x0000500801007387 */ /* 0x000fe20000100c00 */
[----:B------:R-:W-:-:S03]  /*09e0*/  IMAD.MOV.U32 R21, RZ, RZ, 0x0 ;  /* 0x00000000ff157424 */ /* 0x000fc600078e00ff */
[----:B------:R0:W-:Y:S02]  /*09f0*/  STL.128 [R1+0x40], R4 ;  /* 0x0000400401007387 */ /* 0x0001e40000100c00 */
[----:B0-----:R-:W-:Y:S01]  /*0a00*/  MOV R5, R2 ;  /* 0x0000000200057202 */ /* 0x001fe20000000f00 */
[----:B------:R-:W-:-:S07]  /*0a10*/  IMAD.MOV.U32 R4, RZ, RZ, R22 ;  /* 0x000000ffff047224 */ /* 0x000fce00078e0016 */
[----:B------:R-:W-:Y:S05]  /*0a20*/  CALL.REL.NOINC `($_Z13matrixInversePfS_$_Z11determinantPf) ;  /* 0x0000000800607944 */ /* 0x000fea0003c00000 */
        /* <DEDUP_REMOVED lines=49> */
[----:B------:R0:W-:Y:S06]  /*0d40*/  STL.128 [R1+0x50], R8 ;  /* 0x0000500801007387 */ /* 0x0001ec0000100c00 */
[----:B0-----:R-:W-:Y:S05]  /*0d50*/  CALL.REL.NOINC `($_Z13matrixInversePfS_$_Z11determinantPf) ;  /* 0x0000000400947944 */ /* 0x001fea0003c00000 */
[----:B------:R-:W-:Y:S01]  /*0d60*/  FADD R17, -R17, -RZ ;  /* 0x800000ff11117221 */ /* 0x000fe20000000100 */
[----:B------:R-:W-:Y:S01]  /*0d70*/  FADD R19, -R4, -RZ ;  /* 0x800000ff04137221 */ /* 0x000fe20000000100 */
[----:B------:R-:W-:Y:S01]  /*0d80*/  MOV R39, R60 ;  /* 0x0000003c00277202 */ /* 0x000fe20000000f00 */
[----:B------:R-:W-:Y:S01]  /*0d90*/  IMAD.MOV.U32 R8, RZ, RZ, R61 ;  /* 0x000000ffff087224 */ /* 0x000fe200078e003d */
[----:B------:R-:W-:Y:S01]  /*0da0*/  MOV R10, R63 ;  /* 0x0000003f000a7202 */ /* 0x000fe20000000f00 */
[----:B------:R-:W-:Y:S01]  /*0db0*/  IMAD.MOV.U32 R9, RZ, RZ, R62 ;  /* 0x000000ffff097224 */ /* 0x000fe200078e003e */
[----:B------:R0:W-:Y:S01]  /*0dc0*/  STL.128 [R1+0x20], R16 ;  /* 0x0000201001007387 */ /* 0x0001e20000100c00 */
[----:B------:R-:W-:Y:S01]  /*0dd0*/  IMAD.MOV.U32 R11, RZ, RZ, R52 ;  /* 0x000000ffff0b7224 */ /* 0x000fe200078e0034 */
[----:B------:R-:W-:Y:S01]  /*0de0*/  MOV R4, R22 ;  /* 0x0000001600047202 */ /* 0x000fe20000000f00 */
[----:B------:R-:W-:Y:S01]  /*0df0*/  IMAD.MOV.U32 R5, RZ, RZ, R2 ;  /* 0x000000ffff057224 */ /* 0x000fe200078e0002 */
[----:B------:R0:W-:Y:S01]  /*0e00*/  STL.128 [R1+0x40], R36 ;  /* 0x0000402401007387 */ /* 0x0001e20000100c00 */
[----:B------:R-:W-:Y:S01]  /*0e10*/  MOV R20, 0xe60 ;  /* 0x00000e6000147802 */ /* 0x000fe20000000f00 */
[----:B------:R-:W-:-:S02]  /*0e20*/  IMAD.MOV.U32 R21, RZ, RZ, 0x0 ;  /* 0x00000000ff157424 */ /* 0x000fc400078e00ff */
[----:B------:R0:W-:Y:S04]  /*0e30*/  STL.128 [R1+0x50], R8 ;  /* 0x0000500801007387 */ /* 0x0001e80000100c00 */
[----:B------:R0:W-:Y:S02]  /*0e40*/  STL [R1+0x60], R53 ;  /* 0x0000603501007387 */ /* 0x0001e40000100800 */
[----:B0-----:R-:W-:Y:S05]  /*0e50*/  CALL.REL.NOINC `($_Z13matrixInversePfS_$_Z11determinantPf) ;  /* 0x0000000400547944 */ /* 0x001fea0003c00000 */
[----:B------:R-:W-:Y:S01]  /*0e60*/  MOV R29, R37 ;  /* 0x00000025001d7202 */ /* 0x000fe20000000f00 */
[----:B------:R-:W-:Y:S01]  /*0e70*/  IMAD.MOV.U32 R30, RZ, RZ, R38 ;  /* 0x000000ffff1e7224 */ /* 0x000fe200078e0026 */
[----:B------:R-:W-:Y:S01]  /*0e80*/  MOV R31, R44 ;  /* 0x0000002c001f7202 */ /* 0x000fe20000000f00 */
[----:B------:R-:W-:Y:S01]  /*0e90*/  IMAD.MOV.U32 R8, RZ, RZ, R61 ;  /* 0x000000ffff087224 */ /* 0x000fe200078e003d */
[----:B------:R-:W-:Y:S01]  /*0ea0*/  MOV R9, R62 ;  /* 0x0000003e00097202 */ /* 0x000fe20000000f00 */
[----:B------:R-:W-:Y:S01]  /*0eb0*/  IMAD.MOV.U32 R10, RZ, RZ, R47 ;  /* 0x000000ffff0a7224 */ /* 0x000fe200078e002f */
[----:B------:R-:W-:Y:S01]  /*0ec0*/  MOV R11, R52 ;  /* 0x00000034000b7202 */ /* 0x000fe20000000f00 */
[----:B------:R0:W-:Y:S01]  /*0ed0*/  STL.128 [R1+0x40], R28 ;  /* 0x0000401c01007387 */ /* 0x0001e20000100c00 */
[----:B------:R-:W-:Y:S02]  /*0ee0*/  HFMA2 R21, -RZ, RZ, 0, 0 ;  /* 0x00000000ff157431 */ /* 0x000fe400000001ff */
[----:B------:R-:W-:Y:S01]  /*0ef0*/  IMAD.MOV.U32 R16, RZ, RZ, R4 ;  /* 0x000000ffff107224 */ /* 0x000fe200078e0004 */
[----:B------:R-:W-:Y:S01]  /*0f00*/  MOV R5, R2 ;  /* 0x0000000200057202 */ /* 0x000fe20000000f00 */
[----:B------:R0:W-:Y:S01]  /*0f10*/  STL [R1+0x60], R53 ;  /* 0x0000603501007387 */ /* 0x0001e20000100800 */
[----:B------:R-:W-:Y:S01]  /*0f20*/  IMAD.MOV.U32 R4, RZ, RZ, R22 ;  /* 0x000000ffff047224 */ /* 0x000fe200078e0016 */
[----:B------:R-:W-:-:S02]  /*0f30*/  MOV R20, 0xf60 ;  /* 0x00000f6000147802 */ /* 0x000fc40000000f00 */
[----:B------:R0:W-:Y:S05]  /*0f40*/  STL.128 [R1+0x50], R8 ;  /* 0x0000500801007387 */ /* 0x0001ea0000100c00 */
[----:B0-----:R-:W-:Y:S05]  /*0f50*/  CALL.REL.NOINC `($_Z13matrixInversePfS_$_Z11determinantPf) ;  /* 0x0000000400147944 */ /* 0x001fea0003c00000 */
[----:B------:R-:W-:Y:S01]  /*0f60*/  IMAD.MOV.U32 R30, RZ, RZ, R38 ;  /* 0x000000ffff1e7224 */ /* 0x000fe200078e0026 */
        /* <DEDUP_REMOVED lines=9> */
[----:B------:R-:W-:Y:S01]  /*1000*/  IMAD.MOV.U32 R21, RZ, RZ, 0x0 ;  /* 0x00000000ff157424 */ /* 0x000fe200078e00ff */
[----:B------:R0:W-:Y:S01]  /*1010*/  STL.128 [R1+0x40], R28 ;  /* 0x0000401c01007387 */ /* 0x0001e20000100c00 */
[----:B------:R-:W-:-:S02]  /*1020*/  MOV R4, R22 ;  /* 0x0000001600047202 */ /* 0x000fc40000000f00 */
[----:B------:R-:W-:Y:S01]  /*1030*/  MOV R20, 0x1060 ;  /* 0x0000106000147802 */ /* 0x000fe20000000f00 */
[----:B------:R0:W-:Y:S06]  /*1040*/  STL.128 [R1+0x50], R8 ;  /* 0x0000500801007387 */ /* 0x0001ec0000100c00 */
[----:B0-----:R-:W-:Y:S05]  /*1050*/  CALL.REL.NOINC `($_Z13matrixInversePfS_$_Z11determinantPf) ;  /* 0x0000000000d47944 */ /* 0x001fea0003c00000 */
[----:B------:R-:W-:Y:S01]  /*1060*/  MOV R29, R36 ;  /* 0x00000024001d7202 */ /* 0x000fe20000000f00 */
[----:B------:R-:W-:Y:S01]  /*1070*/  IMAD.MOV.U32 R30, RZ, RZ, R37 ;  /* 0x000000ffff1e7224 */ /* 0x000fe200078e0025 */
[----:B------:R-:W-:Y:S01]  /*1080*/  MOV R31, R44 ;  /* 0x0000002c001f7202 */ /* 0x000fe20000000f00 */
[----:B------:R-:W-:Y:S01]  /*1090*/  IMAD.MOV.U32 R62, RZ, RZ, R47 ;  /* 0x000000ffff3e7224 */ /* 0x000fe200078e002f */
[----:B------:R0:W-:Y:S01]  /*10a0*/  STL [R1+0x60], R52 ;  /* 0x0000603401007387 */ /* 0x0001e20000100800 */
[----:B------:R-:W-:Y:S01]  /*10b0*/  MOV R18, R4 ;  /* 0x0000000400127202 */ /* 0x000fe20000000f00 */
[----:B------:R-:W-:Y:S01]  /*10c0*/  IMAD.MOV.U32 R5, RZ, RZ, R2 ;  /* 0x000000ffff057224 */ /* 0x000fe200078e0002 */
[----:B------:R-:W-:Y:S01]  /*10d0*/  MOV R4, R22 ;  /* 0x0000001600047202 */ /* 0x000fe20000000f00 */
[----:B------:R0:W-:Y:S01]  /*10e0*/  STL.128 [R1+0x40], R28 ;  /* 0x0000401c01007387 */ /* 0x0001e20000100c00 */
[----:B------:R-:W-:Y:S01]  /*10f0*/  MOV R20, 0x1130 ;  /* 0x0000113000147802 */ /* 0x000fe20000000f00 */
[----:B------:R-:W-:-:S02]  /*1100*/  IMAD.MOV.U32 R21, RZ, RZ, 0x0 ;  /* 0x00000000ff157424 */ /* 0x000fc400078e00ff */
[----:B------:R0:W-:Y:S05]  /*1110*/  STL.128 [R1+0x50], R60 ;  /* 0x0000503c01007387 */ /* 0x0001ea0000100c00 */
[----:B0-----:R-:W-:Y:S05]  /*1120*/  CALL.REL.NOINC `($_Z13matrixInversePfS_$_Z11determinantPf) ;  /* 0x0000000000a07944 */ /* 0x001fea0003c00000 */
[----:B------:R-:W-:Y:S01]  /*1130*/  FADD R16, -R16, -RZ ;  /* 0x800000ff10107221 */ /* 0x000fe20000000100 */
[----:B------:R-:W-:Y:S01]  /*1140*/  FADD R18, -R18, -RZ ;  /* 0x800000ff12127221 */ /* 0x000fe20000000100 */
[----:B------:R-:W-:Y:S01]  /*1150*/  MOV R19, R4 ;  /* 0x0000000400137202 */ /* 0x000fe20000000f00 */
[----:B------:R-:W0:Y:S01]  /*1160*/  LDCU.64 UR4, c[0x0][0x380] ;  /* 0x00007000ff0477ac */ /* 0x000e220008000a00 */
[----:B------:R-:W-:Y:S01]  /*1170*/  MOV R20, 0x11d0 ;  /* 0x000011d000147802 */ /* 0x000fe20000000f00 */
[----:B------:R-:W-:Y:S02]  /*1180*/  IMAD.MOV.U32 R21, RZ, RZ, 0x0 ;  /* 0x00000000ff157424 */ /* 0x000fe400078e00ff */
[----:B------:R1:W-:Y:S01]  /*1190*/  STL.128 [R1+0x30], R16 ;  /* 0x0000301001007387 */ /* 0x0003e20000100c00 */
[----:B0-----:R-:W-:Y:S01]  /*11a0*/  IMAD.U32 R4, RZ, RZ, UR4 ;  /* 0x00000004ff047e24 */ /* 0x001fe2000f8e00ff */
[----:B------:R-:W-:-:S07]  /*11b0*/  MOV R5, UR5 ;  /* 0x0000000500057c02 */ /* 0x000fce0008000f00 */
[----:B-1----:R-:W-:Y:S05]  /*11c0*/  CALL.REL.NOINC `($_Z13matrixInversePfS_$_Z11determinantPf) ;  /* 0x0000000000787944 */ /* 0x002fea0003c00000 */
[----:B------:R-:W-:-:S13]  /*11d0*/  FSETP.NEU.AND P0, PT, R4, RZ, PT ;  /* 0x000000ff0400720b */ /* 0x000fda0003f0d000 */
[----:B------:R-:W-:Y:S05]  /*11e0*/  @!P0 EXIT ;  /* 0x000000000000894d */ /* 0x000fea0003800000 */
[----:B------:R-:W0:Y:S01]  /*11f0*/  S2R R2, SR_TID.X ;  /* 0x0000000000027919 */ /* 0x000e220000002100 */
[----:B------:R-:W1:Y:S01]  /*1200*/  LDCU UR4, c[0x0][0x364] ;  /* 0x00006c80ff0477ac */ /* 0x000e620008000800 */
[----:B------:R-:W0:Y:S01]  /*1210*/  S2R R3, SR_CTAID.X ;  /* 0x0000000000037919 */ /* 0x000e220000002500 */
[----:B------:R-:W0:Y:S01]  /*1220*/  LDCU UR5, c[0x0][0x360] ;  /* 0x00006c00ff0577ac */ /* 0x000e220008000800 */
[----:B------:R-:W1:Y:S01]  /*1230*/  S2R R5, SR_TID.Y ;  /* 0x0000000000057919 */ /* 0x000e620000002200 */
[----:B------:R-:W1:Y:S01]  /*1240*/  S2R R0, SR_CTAID.Y ;  /* 0x0000000000007919 */ /* 0x000e620000002600 */
[----:B0-----:R-:W-:Y:S02]  /*1250*/  IMAD R2, R3, UR5, R2 ;  /* 0x0000000503027c24 */ /* 0x001fe4000f8e0202 */
[----:B-1----:R-:W-:Y:S02]  /*1260*/  IMAD R5, R0, UR4, R5 ;  /* 0x0000000400057c24 */ /* 0x002fe4000f8e0205 */
[----:B------:R-:W-:-:S05]  /*1270*/  IMAD R0, R2, 0x10, R1 ;  /* 0x0000001002007824 */ /* 0x000fca00078e0201 */
[----:B------:R-:W-:-:S05]  /*1280*/  LEA R0, R5, R0, 0x2 ;  /* 0x0000000005007211 */ /* 0x000fca00078e10ff */
[----:B------:R-:W2:Y:S01]  /*1290*/  LDL R3, [R0] ;  /* 0x0000000000037983 */ /* 0x000ea20000100800 */
[----:B------:R-:W0:Y:S01]  /*12a0*/  MUFU.RCP R7, R4 ;  /* 0x0000000400077308 */ /* 0x000e220000001000 */
[----:B------:R-:W-:Y:S01]  /*12b0*/  BSSY.RECONVERGENT B0, `(.L_x_0) ;  /* 0x000000a000007945 */ /* 0x000fe20003800200 */
[----:B0-----:R-:W-:-:S04]  /*12c0*/  FFMA R6, -R4, R7, 1 ;  /* 0x3f80000004067423 */ /* 0x001fc80000000107 */
[----:B------:R-:W-:Y:S02]  /*12d0*/  FFMA R6, R7, R6, R7 ;  /* 0x0000000607067223 */ /* 0x000fe40000000007 */
[----:B--2---:R-:W0:Y:S02]  /*12e0*/  FCHK P0, R3, R4 ;  /* 0x0000000403007302 */ /* 0x004e240000000000 */
[----:B------:R-:W-:-:S04]  /*12f0*/  FFMA R7, R3, R6, RZ ;  /* 0x0000000603077223 */ /* 0x000fc800000000ff */
[----:B------:R-:W-:-:S04]  /*1300*/  FFMA R8, -R4, R7, R3 ;  /* 0x0000000704087223 */ /* 0x000fc80000000103 */
[----:B------:R-:W-:Y:S01]  /*1310*/  FFMA R9, R6, R8, R7 ;  /* 0x0000000806097223 */ /* 0x000fe20000000007 */
[----:B0-----:R-:W-:Y:S06]  /*1320*/  @!P0 BRA `(.L_x_1) ;  /* 0x0000000000088947 */ /* 0x001fec0003800000 */
[----:B------:R-:W-:-:S07]  /*1330*/  MOV R6, 0x1350 ;  /* 0x0000135000067802 */ /* 0x000fce0000000f00 */
[----:B------:R-:W-:Y:S05]  /*1340*/  CALL.REL.NOINC `($__internal_0_$__cuda_sm3x_div_rn_noftz_f32_slowpath) ;  /* 0x0000000800387944 */ /* 0x000fea0003c00000 */
.L_x_1:
[----:B------:R-:W-:Y:S05]  /*1350*/  BSYNC.RECONVERGENT B0 ;  /* 0x0000000000007941 */ /* 0x000fea0003800200 */
.L_x_0:
[----:B------:R-:W0:Y:S01]  /*1360*/  LDC.64 R6, c[0x0][0x388] ;  /* 0x0000e200ff067b82 */ /* 0x000e220000000a00 */
[----:B------:R-:W-:-:S04]  /*1370*/  IMAD R3, R5, 0x4, R2 ;  /* 0x0000000405037824 */ /* 0x000fc800078e0202 */
[----:B0-----:R-:W-:-:S05]  /*1380*/  IMAD.WIDE R2, R3, 0x4, R6 ;  /* 0x0000000403027825 */ /* 0x001fca00078e0206 */
[----:B------:R-:W-:Y:S01]  /*1390*/  STG.E desc[UR36][R2.64], R9 ;  /* 0x0000000902007986 */ /* 0x000fe2000c101924 */
[----:B------:R-:W-:Y:S05]  /*13a0*/  EXIT ;  /* 0x000000000000794d */ /* 0x000fea0003800000 */
        .type           $_Z13matrixInversePfS_$_Z11determinantPf,@function
        .size           $_Z13matrixInversePfS_$_Z11determinantPf,($__internal_0_$__cuda_sm3x_div_rn_noftz_f32_slowpath - $_Z13matrixInversePfS_$_Z11determinantPf)
$_Z13matrixInversePfS_$_Z11determinantPf:
[----:B------:R-:W-:-:S05]  /*13b0*/  IADD3 R1, PT, PT, R1, -0x80, RZ ;  /* 0xffffff8001017810 */ /* 0x000fca0007ffe0ff */
[----:B------:R-:W-:Y:S04]  /*13c0*/  STL [R1+0x7c], R45 ;  /* 0x00007c2d01007387 */ /* 0x000fe80000100800 */
        /* <DEDUP_REMOVED lines=20> */
[----:B------:R0:W-:Y:S04]  /*1510*/  STL [R1+0x74], R39 ;  /* 0x0000742701007387 */ /* 0x0001e80000100800 */
[----:B------:R1:W-:Y:S01]  /*1520*/  STL [R1+0x70], R38 ;  /* 0x0000702601007387 */ /* 0x0003e20000100800 */
[----:B0-----:R-:W-:Y:S01]  /*1530*/  IMAD.MOV.U32 R39, RZ, RZ, R5 ;  /* 0x000000ffff277224 */ /* 0x001fe200078e0005 */
[----:B-1----:R-:W-:Y:S01]  /*1540*/  MOV R38, R4 ;  /* 0x0000000400267202 */ /* 0x002fe20000000f00 */
[----:B------:R-:W0:Y:S02]  /*1550*/  LDC.64 R44, c[0x0][0x358] ;  /* 0x0000d600ff2c7b82 */ /* 0x000e240000000a00 */
[----:B0-----:R-:W-:-:S02]  /*1560*/  R2UR UR4, R44 ;  /* 0x000000002c0472ca */ /* 0x001fc400000e0000 */
[----:B------:R-:W-:-:S13]  /*1570*/  R2UR UR5, R45 ;  /* 0x000000002d0572ca */ /* 0x000fda00000e0000 */
[----:B------:R-:W2:Y:S04]  /*1580*/  LD.E R17, desc[UR4][R38.64+0x14] ;  /* 0x0000140426117980 */ /* 0x000ea8000c101900 */
[----:B--2---:R0:W-:Y:S04]  /*1590*/  STL [R1], R17 ;  /* 0x0000001101007387 */ /* 0x0041e80000100800 */
[----:B------:R-:W2:Y:S04]  /*15a0*/  LD.E R25, desc[UR4][R38.64+0x18] ;  /* 0x0000180426197980 */ /* 0x000ea8000c101900 */
[----:B--2---:R0:W-:Y:S04]  /*15b0*/  STL [R1+0x4], R25 ;  /* 0x0000041901007387 */ /* 0x0041e80000100800 */
        /* <DEDUP_REMOVED lines=12> */
[----:B------:R-:W2:Y:S01]  /*1680*/  LD.E R37, desc[UR4][R38.64+0x3c] ;  /* 0x00003c0426257980 */ /* 0x000ea2000c101900 */
[----:B------:R-:W-:Y:S01]  /*1690*/  HFMA2 R21, -RZ, RZ, 0, 0 ;  /* 0x00000000ff157431 */ /* 0x000fe200000001ff */
[----:B------:R-:W-:-:S02]  /*16a0*/  MOV R20, 0x1740 ;  /* 0x0000174000147802 */ /* 0x000fc40000000f00 */
[----:B--2---:R0:W-:Y:S04]  /*16b0*/  STL [R1+0x20], R37 ;  /* 0x0000202501007387 */ /* 0x0041e80000100800 */
[----:B------:R0:W5:Y:S01]  /*16c0*/  LD.E R36, desc[UR4][R38.64] ;  /* 0x0000000426247980 */ /* 0x000162000c101900 */
[----:B------:R-:W1:Y:S01]  /*16d0*/  LDCU UR4, c[0x0][0x2f8] ;  /* 0x00005f00ff0477ac */ /* 0x000e620008000800 */
[----:B------:R-:W2:Y:S01]  /*16e0*/  LDCU UR5, c[0x0][0x2fc] ;  /* 0x00005f80ff0577ac */ /* 0x000ea20008000800 */
[----:B-1----:R-:W-:-:S04]  /*16f0*/  IADD3 R31, P0, PT, R1, UR4, RZ ;  /* 0x00000004011f7c10 */ /* 0x002fc8000ff1e0ff */
[----:B------:R-:W-:Y:S01]  /*1700*/  MOV R4, R31 ;  /* 0x0000001f00047202 */ /* 0x000fe20000000f00 */
[----:B--2---:R-:W-:-:S04]  /*1710*/  IMAD.X R30, RZ, RZ, UR5, P0 ;  /* 0x00000005ff1e7e24 */ /* 0x004fc800080e06ff */
[----:B0-----:R-:W-:-:S07]  /*1720*/  IMAD.MOV.U32 R5, RZ, RZ, R30 ;  /* 0x000000ffff057224 */ /* 0x001fce00078e001e */
[----:B-----5:R-:W-:Y:S05]  /*1730*/  CALL.REL.NOINC `($_Z13matrixInversePfS_$_Z11determinantPf) ;  /* 0xfffffffc001c7944 */ /* 0x020fea0003c3ffff */
[----:B------:R-:W-:Y:S02]  /*1740*/  R2UR UR4, R44 ;  /* 0x000000002c0472ca */ /* 0x000fe400000e0000 */
[----:B------:R-:W-:-:S13]  /*1750*/  R2UR UR5, R45 ;  /* 0x000000002d0572ca */ /* 0x000fda00000e0000 */
[----:B------:R-:W2:Y:S04]  /*1760*/  LD.E R24, desc[UR4][R38.64+0x10] ;  /* 0x0000100426187980 */ /* 0x000ea8000c101900 */
[----:B------:R0:W-:Y:S04]  /*1770*/  STL [R1+0x8], R28 ;  /* 0x0000081c01007387 */ /* 0x0001e80000100800 */
[----:B--2---:R0:W-:Y:S04]  /*1780*/  STL.64 [R1], R24 ;  /* 0x0000001801007387 */ /* 0x0041e80000100a00 */
[----:B------:R-:W2:Y:S04]  /*1790*/  LD.E R29, desc[UR4][R38.64+0x20] ;  /* 0x00002004261d7980 */ /* 0x000ea8000c101900 */
[----:B------:R0:W-:Y:S04]  /*17a0*/  STL.64 [R1+0x10], R26 ;  /* 0x0000101a01007387 */ /* 0x0001e80000100a00 */
[----:B--2---:R0:W-:Y:S04]  /*17b0*/  STL [R1+0xc], R29 ;  /* 0x00000c1d01007387 */ /* 0x0041e80000100800 */
[----:B------:R-:W2:Y:S04]  /*17c0*/  LD.E R22, desc[UR4][R38.64+0x30] ;  /* 0x0000300426167980 */ /* 0x000ea8000c101900 */
[----:B------:R0:W-:Y:S04]  /*17d0*/  STL [R1+0x20], R37 ;  /* 0x0000202501007387 */ /* 0x0001e80000100800 */
[----:B--2---:R0:W-:Y:S04]  /*17e0*/  STL.64 [R1+0x18], R22 ;  /* 0x0000181601007387 */ /* 0x0041e80000100a00 */
[----:B------:R0:W5:Y:S01]  /*17f0*/  LD.E R16, desc[UR4][R38.64+0x4] ;  /* 0x0000040426107980 */ /* 0x000162000c101900 */
[----:B------:R-:W-:Y:S01]  /*1800*/  FFMA R36, R36, R4, RZ ;  /* 0x0000000424247223 */ /* 0x000fe200000000ff */
[----:B------:R-:W-:Y:S01]  /*1810*/  IMAD.MOV.U32 R5, RZ, RZ, R30 ;  /* 0x000000ffff057224 */ /* 0x000fe200078e001e */
[----:B------:R-:W-:Y:S01]  /*1820*/  MOV R4, R31 ;  /* 0x0000001f00047202 */ /* 0x000fe20000000f00 */
[----:B------:R-:W-:Y:S01]  /*1830*/  IMAD.MOV.U32 R21, RZ, RZ, 0x0 ;  /* 0x00000000ff157424 */ /* 0x000fe200078e00ff */
[----:B------:R-:W-:-:S07]  /*1840*/  MOV R20, 0x1860 ;  /* 0x0000186000147802 */ /* 0x000fce0000000f00 */
[----:B0----5:R-:W-:Y:S05]  /*1850*/  CALL.REL.NOINC `($_Z13matrixInversePfS_$_Z11determinantPf) ;  /* 0xfffffff800d47944 */ /* 0x021fea0003c3ffff */
[----:B------:R-:W-:Y:S01]  /*1860*/  R2UR UR4, R44 ;  /* 0x000000002c0472ca */ /* 0x000fe200000e0000 */
[----:B------:R-:W-:Y:S01]  /*1870*/  IMAD.MOV.U32 R18, RZ, RZ, R22 ;  /* 0x000000ffff127224 */ /* 0x000fe200078e0016 */
[----:B------:R-:W-:Y:S01]  /*1880*/  R2UR UR5, R45 ;  /* 0x000000002d0572ca */ /* 0x000fe200000e0000 */
[----:B------:R-:W-:Y:S01]  /*1890*/  STL.64 [R1+0x8], R28 ;  /* 0x0000081c01007387 */ /* 0x000fe20000100a00 */
[----:B------:R-:W-:-:S03]  /*18a0*/  MOV R3, R27 ;  /* 0x0000001b00037202 */ /* 0x000fc60000000f00 */
[----:B------:R-:W-:Y:S04]  /*18b0*/  STL [R1+0x20], R37 ;  /* 0x0000202501007387 */ /* 0x000fe80000100800 */
[----:B------:R-:W-:Y:S04]  /*18c0*/  STL.64 [R1+0x10], R2 ;  /* 0x0000100201007387 */ /* 0x000fe80000100a00 */
[----:B------:R0:W-:Y:S04]  /*18d0*/  STL.64 [R1+0x18], R18 ;  /* 0x0000181201007387 */ /* 0x0001e80000100a00 */
[----:B------:R1:W-:Y:S04]  /*18e0*/  STL [R1+0x4], R17 ;  /* 0x0000041101007387 */ /* 0x0003e80000100800 */
[----:B0-----:R1:W5:Y:S01]  /*18f0*/  LD.E R18, desc[UR4][R38.64+0x8] ;  /* 0x0000080426127980 */ /* 0x001362000c101900 */
[----:B------:R-:W-:-:S02]  /*1900*/  HFMA2 R21, -RZ, RZ, 0, 0 ;  /* 0x00000000ff157431 */ /* 0x000fc400000001ff */
[----:B------:R-:W-:Y:S01]  /*1910*/  FFMA R36, -R16, R4, R36 ;  /* 0x0000000410247223 */ /* 0x000fe20000000124 */
[----:B------:R-:W-:Y:S01]  /*1920*/  MOV R5, R30 ;  /* 0x0000001e00057202 */ /* 0x000fe20000000f00 */
[----:B------:R-:W-:Y:S01]  /*1930*/  IMAD.MOV.U32 R4, RZ, RZ, R31 ;  /* 0x000000ffff047224 */ /* 0x000fe200078e001f */
[----:B------:R-:W-:-:S07]  /*1940*/  MOV R20, 0x1960 ;  /* 0x0000196000147802 */ /* 0x000fce0000000f00 */
[----:B-1---5:R-:W-:Y:S05]  /*1950*/  CALL.REL.NOINC `($_Z13matrixInversePfS_$_Z11determinantPf) ;  /* 0xfffffff800947944 */ /* 0x022fea0003c3ffff */
[----:B------:R-:W-:Y:S01]  /*1960*/  R2UR UR4, R44 ;  /* 0x000000002c0472ca */ /* 0x000fe200000e0000 */
[----:B------:R-:W-:Y:S01]  /*1970*/  IMAD.MOV.U32 R16, RZ, RZ, R24 ;  /* 0x000000ffff107224 */ /* 0x000fe200078e0018 */
[----:B------:R-:W-:Y:S01]  /*1980*/  R2UR UR5, R45 ;  /* 0x000000002d0572ca */ /* 0x000fe200000e0000 */
[----:B------:R-:W-:Y:S01]  /*1990*/  IMAD.MOV.U32 R3, RZ, RZ, R26 ;  /* 0x000000ffff037224 */ /* 0x000fe200078e001a */
[----:B------:R-:W-:Y:S01]  /*19a0*/  MOV R28, R25 ;  /* 0x00000019001c7202 */ /* 0x000fe20000000f00 */
[----:B------:R-:W-:Y:S01]  /*19b0*/  IMAD.MOV.U32 R7, RZ, RZ, R19 ;  /* 0x000000ffff077224 */ /* 0x000fe200078e0013 */
[----:B------:R-:W-:Y:S01]  /*19c0*/  MOV R6, R22 ;  /* 0x0000001600067202 */ /* 0x000fe20000000f00 */
[----:B------:R0:W-:Y:S04]  /*19d0*/  STL [R1+0x20], R23 ;  /* 0x0000201701007387 */ /* 0x0001e80000100800 */
[----:B------:R0:W-:Y:S04]  /*19e0*/  STL.64 [R1], R16 ;  /* 0x0000001001007387 */ /* 0x0001e80000100a00 */
[----:B------:R0:W-:Y:S04]  /*19f0*/  STL.64 [R1+0x8], R28 ;  /* 0x0000081c01007387 */ /* 0x0001e80000100a00 */
[----:B------:R0:W-:Y:S04]  /*1a00*/  STL.64 [R1+0x10], R2 ;  /* 0x0000100201007387 */ /* 0x0001e80000100a00 */
[----:B------:R0:W-:Y:S04]  /*1a10*/  STL.64 [R1+0x18], R6 ;  /* 0x0000180601007387 */ /* 0x0001e80000100a00 */
[----:B------:R0:W5:Y:S01]  /*1a20*/  LD.E R38, desc[UR4][R38.64+0xc] ;  /* 0x00000c0426267980 */ /* 0x000162000c101900 */
[----:B------:R-:W-:-:S02]  /*1a30*/  HFMA2 R21, -RZ, RZ, 0, 0 ;  /* 0x00000000ff157431 */ /* 0x000fc400000001ff */
[----:B------:R-:W-:Y:S01]  /*1a40*/  FFMA R18, R18, R4, R36 ;  /* 0x0000000412127223 */ /* 0x000fe20000000024 */
[----:B------:R-:W-:Y:S01]  /*1a50*/  MOV R5, R30 ;  /* 0x0000001e00057202 */ /* 0x000fe20000000f00 */
[----:B------:R-:W-:Y:S01]  /*1a60*/  IMAD.MOV.U32 R4, RZ, RZ, R31 ;  /* 0x000000ffff047224 */ /* 0x000fe200078e001f */
[----:B------:R-:W-:-:S07]  /*1a70*/  MOV R20, 0x1a90 ;  /* 0x00001a9000147802 */ /* 0x000fce0000000f00 */
[----:B0----5:R-:W-:Y:S05]  /*1a80*/  CALL.REL.NOINC `($_Z13matrixInversePfS_$_Z11determinantPf) ;  /* 0xfffffff800487944 */ /* 0x021fea0003c3ffff */
[----:B------:R-:W2:Y:S01]  /*1a90*/  LDL R20, [R1+0x38] ;  /* 0x0000380001147983 */ /* 0x000ea20000100800 */
[----:B------:R-:W-:-:S03]  /*1aa0*/  FFMA R4, -R38, R4, R18 ;  /* 0x0000000426047223 */ /* 0x000fc60000000112 */
[----:B------:R-:W2:Y:S04]  /*1ab0*/  LDL R21, [R1+0x3c] ;  /* 0x00003c0001157983 */ /* 0x000ea80000100800 */
        /* <DEDUP_REMOVED lines=20> */
[----:B------:R0:W2:Y:S02]  /*1c00*/  LDL R45, [R1+0x7c] ;  /* 0x00007c00012d7983 */ /* 0x0000a40000100800 */
[----:B0-----:R-:W-:Y:S01]  /*1c10*/  VIADD R1, R1, 0x80 ;  /* 0x0000008001017836 */ /* 0x001fe20000000000 */
[----:B--2---:R-:W-:Y:S06]  /*1c20*/  RET.REL.NODEC R20 `(_Z13matrixInversePfS_) ;  /* 0xffffffe014f47950 */ /* 0x004fec0003c3ffff */
        .weak           $__internal_0_$__cuda_sm3x_div_rn_noftz_f32_slowpath
        .type           $__internal_0_$__cuda_sm3x_div_rn_noftz_f32_slowpath,@function
        .size           $__internal_0_$__cuda_sm3x_div_rn_noftz_f32_slowpath,(.L_x_15 - $__internal_0_$__cuda_sm3x_div_rn_noftz_f32_slowpath)
$__internal_0_$__cuda_sm3x_div_rn_noftz_f32_slowpath:
[--C-:B------:R-:W-:Y:S01]  /*1c30*/  SHF.R.U32.HI R7, RZ, 0x17, R4.reuse ;  /* 0x00000017ff077819 */ /* 0x100fe20000011604 */
[----:B------:R-:W-:Y:S01]  /*1c40*/  BSSY.RECONVERGENT B1, `(.L_x_2) ;  /* 0x0000064000017945 */ /* 0x000fe20003800200 */
[----:B------:R-:W-:Y:S01]  /*1c50*/  SHF.R.U32.HI R0, RZ, 0x17, R3 ;  /* 0x00000017ff007819 */ /* 0x000fe20000011603 */
[----:B------:R-:W-:Y:S01]  /*1c60*/  IMAD.MOV.U32 R8, RZ, RZ, R4 ;  /* 0x000000ffff087224 */ /* 0x000fe200078e0004 */
[----:B------:R-:W-:Y:S02]  /*1c70*/  LOP3.LUT R15, R7, 0xff, RZ, 0xc0, !PT ;  /* 0x000000ff070f7812 */ /* 0x000fe400078ec0ff */
[----:B------:R-:W-:Y:S02]  /*1c80*/  LOP3.LUT R0, R0, 0xff, RZ, 0xc0, !PT ;  /* 0x000000ff00007812 */ /* 0x000fe400078ec0ff */
[----:B------:R-:W-:Y:S02]  /*1c90*/  IADD3 R11, PT, PT, R15, -0x1, RZ ;  /* 0xffffffff0f0b7810 */ /* 0x000fe40007ffe0ff */
[----:B------:R-:W-:Y:S01]  /*1ca0*/  MOV R7, R3 ;  /* 0x0000000300077202 */ /* 0x000fe20000000f00 */
[----:B------:R-:W-:Y:S01]  /*1cb0*/  VIADD R10, R0, 0xffffffff ;  /* 0xffffffff000a7836 */ /* 0x000fe20000000000 */
[----:B------:R-:W-:-:S04]  /*1cc0*/  ISETP.GT.U32.AND P0, PT, R11, 0xfd, PT ;  /* 0x000000fd0b00780c */ /* 0x000fc80003f04070 */
[----:B------:R-:W-:-:S13]  /*1cd0*/  ISETP.GT.U32.OR P0, PT, R10, 0xfd, P0 ;  /* 0x000000fd0a00780c */ /* 0x000fda0000704470 */
[----:B------:R-:W-:Y:S01]  /*1ce0*/  @!P0 MOV R9, RZ ;  /* 0x000000ff00098202 */ /* 0x000fe20000000f00 */
[----:B------:R-:W-:Y:S06]  /*1cf0*/  @!P0 BRA `(.L_x_3) ;  /* 0x00000000005c8947 */ /* 0x000fec0003800000 */
[----:B------:R-:W-:Y:S02]  /*1d00*/  FSETP.GTU.FTZ.AND P0, PT, |R3|, +INF , PT ;  /* 0x7f8000000300780b */ /* 0x000fe40003f1c200 */
[----:B------:R-:W-:-:S04]  /*1d10*/  FSETP.GTU.FTZ.AND P1, PT, |R4|, +INF , PT ;  /* 0x7f8000000400780b */ /* 0x000fc80003f3c200 */
[----:B------:R-:W-:-:S13]  /*1d20*/  PLOP3.LUT P0, PT, P0, P1, PT, 0xf8, 0x8f ;  /* 0x00000000008f781c */ /* 0x000fda0000703f70 */
[----:B------:R-:W-:Y:S05]  /*1d30*/  @P0 BRA `(.L_x_4) ;  /* 0x00000004004c0947 */ /* 0x000fea0003800000 */
[----:B------:R-:W-:-:S13]  /*1d40*/  LOP3.LUT P0, RZ, R8, 0x7fffffff, R7, 0xc8, !PT ;  /* 0x7fffffff08ff7812 */ /* 0x000fda000780c807 */
[----:B------:R-:W-:Y:S05]  /*1d50*/  @!P0 BRA `(.L_x_5) ;  /* 0x00000004003c8947 */ /* 0x000fea0003800000 */
[C---:B------:R-:W-:Y:S02]  /*1d60*/  FSETP.NEU.FTZ.AND P2, PT, |R3|.reuse, +INF , PT ;  /* 0x7f8000000300780b */ /* 0x040fe40003f5d200 */
[----:B------:R-:W-:Y:S02]  /*1d70*/  FSETP.NEU.FTZ.AND P1, PT, |R4|, +INF , PT ;  /* 0x7f8000000400780b */ /* 0x000fe40003f3d200 */
[----:B------:R-:W-:-:S11]  /*1d80*/  FSETP.NEU.FTZ.AND P0, PT, |R3|, +INF , PT ;  /* 0x7f8000000300780b */ /* 0x000fd60003f1d200 */
[----:B------:R-:W-:Y:S05]  /*1d90*/  @!P1 BRA !P2, `(.L_x_5) ;  /* 0x00000004002c9947 */ /* 0x000fea0005000000 */
[----:B------:R-:W-:-:S04]  /*1da0*/  LOP3.LUT P2, RZ, R7, 0x7fffffff, RZ, 0xc0, !PT ;  /* 0x7fffffff07ff7812 */ /* 0x000fc8000784c0ff */
[----:B------:R-:W-:-:S13]  /*1db0*/  PLOP3.LUT P1, PT, P1, P2, PT, 0x2f, 0xf2 ;  /* 0x0000000000f2781c */ /* 0x000fda0000f24577 */
[----:B------:R-:W-:Y:S05]  /*1dc0*/  @P1 BRA `(.L_x_6) ;  /* 0x0000000400181947 */ /* 0x000fea0003800000 */
[----:B------:R-:W-:-:S04]  /*1dd0*/  LOP3.LUT P1, RZ, R8, 0x7fffffff, RZ, 0xc0, !PT ;  /* 0x7fffffff08ff7812 */ /* 0x000fc8000782c0ff */
[----:B------:R-:W-:-:S13]  /*1de0*/  PLOP3.LUT P0, PT, P0, P1, PT, 0x2f, 0xf2 ;  /* 0x0000000000f2781c */ /* 0x000fda0000702577 */
[----:B------:R-:W-:Y:S05]  /*1df0*/  @P0 BRA `(.L_x_7) ;  /* 0x0000000400000947 */ /* 0x000fea0003800000 */
[----:B------:R-:W-:Y:S02]  /*1e00*/  ISETP.GE.AND P0, PT, R10, RZ, PT ;  /* 0x000000ff0a00720c */ /* 0x000fe40003f06270 */
[----:B------:R-:W-:-:S11]  /*1e10*/  ISETP.GE.AND P1, PT, R11, RZ, PT ;  /* 0x000000ff0b00720c */ /* 0x000fd60003f26270 */
[----:B------:R-:W-:Y:S01]  /*1e20*/  @P0 IMAD.MOV.U32 R9, RZ, RZ, RZ ;  /* 0x000000ffff090224 */ /* 0x000fe200078e00ff */
[----:B------:R-:W-:Y:S01]  /*1e30*/  @!P0 MOV R9, 0xffffffc0 ;  /* 0xffffffc000098802 */ /* 0x000fe20000000f00 */
[----:B------:R-:W-:Y:S01]  /*1e40*/  @!P0 FFMA R7, R3, 1.84467440737095516160e+19, RZ ;  /* 0x5f80000003078823 */ /* 0x000fe200000000ff */
[----:B------:R-:W-:-:S03]  /*1e50*/  @!P1 FFMA R8, R4, 1.84467440737095516160e+19, RZ ;  /* 0x5f80000004089823 */ /* 0x000fc600000000ff */
[----:B------:R-:W-:-:S07]  /*1e60*/  @!P1 VIADD R9, R9, 0x40 ;  /* 0x0000004009099836 */ /* 0x000fce0000000000 */
.L_x_3:
[----:B------:R-:W-:Y:S01]  /*1e70*/  LEA R3, R15, 0xc0800000, 0x17 ;  /* 0xc08000000f037811 */ /* 0x000fe200078eb8ff */
[----:B------:R-:W-:Y:S01]  /*1e80*/  VIADD R4, R0, 0xffffff81 ;  /* 0xffffff8100047836 */ /* 0x000fe20000000000 */
[----:B------:R-:W-:Y:S02]  /*1e90*/  BSSY.RECONVERGENT B2, `(.L_x_8) ;  /* 0x0000035000027945 */ /* 0x000fe40003800200 */
[----:B------:R-:W-:Y:S01]  /*1ea0*/  IADD3 R3, PT, PT, -R3, R8, RZ ;  /* 0x0000000803037210 */ /* 0x000fe20007ffe1ff */
[C---:B------:R-:W-:Y:S01]  /*1eb0*/  IMAD R0, R4.reuse, -0x800000, R7 ;  /* 0xff80000004007824 */ /* 0x040fe200078e0207 */
[----:B------:R-:W-:Y:S02]  /*1ec0*/  IADD3 R4, PT, PT, R4, 0x7f, -R15 ;  /* 0x0000007f04047810 */ /* 0x000fe40007ffe80f */
[----:B------:R-:W0:Y:S01]  /*1ed0*/  MUFU.RCP R8, R3 ;  /* 0x0000000300087308 */ /* 0x000e220000001000 */
[----:B------:R-:W-:Y:S01]  /*1ee0*/  FADD.FTZ R11, -R3, -RZ ;  /* 0x800000ff030b7221 */ /* 0x000fe20000010100 */
[----:B------:R-:W-:-:S03]  /*1ef0*/  IADD3 R4, PT, PT, R4, R9, RZ ;  /* 0x0000000904047210 */ /* 0x000fc60007ffe0ff */
[----:B0-----:R-:W-:-:S04]  /*1f00*/  FFMA R13, R8, R11, 1 ;  /* 0x3f800000080d7423 */ /* 0x001fc8000000000b */
[----:B------:R-:W-:-:S04]  /*1f10*/  FFMA R10, R8, R13, R8 ;  /* 0x0000000d080a7223 */ /* 0x000fc80000000008 */
[----:B------:R-:W-:-:S04]  /*1f20*/  FFMA R7, R0, R10, RZ ;  /* 0x0000000a00077223 */ /* 0x000fc800000000ff */
[----:B------:R-:W-:-:S04]  /*1f30*/  FFMA R8, R11, R7, R0 ;  /* 0x000000070b087223 */ /* 0x000fc80000000000 */
[----:B------:R-:W-:-:S04]  /*1f40*/  FFMA R13, R10, R8, R7 ;  /* 0x000000080a0d7223 */ /* 0x000fc80000000007 */
[----:B------:R-:W-:-:S04]  /*1f50*/  FFMA R8, R11, R13, R0 ;  /* 0x0000000d0b087223 */ /* 0x000fc80000000000 */
[----:B------:R-:W-:-:S05]  /*1f60*/  FFMA R7, R10, R8, R13 ;  /* 0x000000080a077223 */ /* 0x000fca000000000d */
[----:B------:R-:W-:-:S04]  /*1f70*/  SHF.R.U32.HI R0, RZ, 0x17, R7 ;  /* 0x00000017ff007819 */ /* 0x000fc80000011607 */
[----:B------:R-:W-:-:S05]  /*1f80*/  LOP3.LUT R0, R0, 0xff, RZ, 0xc0, !PT ;  /* 0x000000ff00007812 */ /* 0x000fca00078ec0ff */
[----:B------:R-:W-:-:S05]  /*1f90*/  IMAD.IADD R11, R0, 0x1, R4 ;  /* 0x00000001000b7824 */ /* 0x000fca00078e0204 */
[----:B------:R-:W-:-:S04]  /*1fa0*/  IADD3 R0, PT, PT, R11, -0x1, RZ ;  /* 0xffffffff0b007810 */ /* 0x000fc80007ffe0ff */
[----:B------:R-:W-:-:S13]  /*1fb0*/  ISETP.GE.U32.AND P0, PT, R0, 0xfe, PT ;  /* 0x000000fe0000780c */ /* 0x000fda0003f06070 */
[----:B------:R-:W-:Y:S05]  /*1fc0*/  @!P0 BRA `(.L_x_9) ;  /* 0x0000000000808947 */ /* 0x000fea0003800000 */
[----:B------:R-:W-:-:S13]  /*1fd0*/  ISETP.GT.AND P0, PT, R11, 0xfe, PT ;  /* 0x000000fe0b00780c */ /* 0x000fda0003f04270 */
[----:B------:R-:W-:Y:S05]  /*1fe0*/  @P0 BRA `(.L_x_10) ;  /* 0x00000000006c0947 */ /* 0x000fea0003800000 */
[----:B------:R-:W-:-:S13]  /*1ff0*/  ISETP.GE.AND P0, PT, R11, 0x1, PT ;  /* 0x000000010b00780c */ /* 0x000fda0003f06270 */
[----:B------:R-:W-:Y:S05]  /*2000*/  @P0 BRA `(.L_x_11) ;  /* 0x0000000000740947 */ /* 0x000fea0003800000 */
[----:B------:R-:W-:Y:S02]  /*2010*/  ISETP.GE.AND P0, PT, R11, -0x18, PT ;  /* 0xffffffe80b00780c */ /* 0x000fe40003f06270 */
[----:B------:R-:W-:-:S11]  /*2020*/  LOP3.LUT R7, R7, 0x80000000, RZ, 0xc0, !PT ;  /* 0x8000000007077812 */ /* 0x000fd600078ec0ff */
[----:B------:R-:W-:Y:S05]  /*2030*/  @!P0 BRA `(.L_x_11) ;  /* 0x0000000000688947 */ /* 0x000fea0003800000 */
[CCC-:B------:R-:W-:Y:S01]  /*2040*/  FFMA.RZ R0, R10.reuse, R8.reuse, R13.reuse ;  /* 0x000000080a007223 */ /* 0x1c0fe2000000c00d */
[C---:B------:R-:W-:Y:S02]  /*2050*/  VIADD R9, R11.reuse, 0x20 ;  /* 0x000000200b097836 */ /* 0x040fe40000000000 */
[-CC-:B------:R-:W-:Y:S01]  /*2060*/  FFMA.RM R3, R10, R8.reuse, R13.reuse ;  /* 0x000000080a037223 */ /* 0x180fe2000000400d */
[C---:B------:R-:W-:Y:S02]  /*2070*/  ISETP.NE.AND P2, PT, R11.reuse, RZ, PT ;  /* 0x000000ff0b00720c */ /* 0x040fe40003f45270 */
[----:B------:R-:W-:Y:S01]  /*2080*/  LOP3.LUT R4, R0, 0x7fffff, RZ, 0xc0, !PT ;  /* 0x007fffff00047812 */ /* 0x000fe200078ec0ff */
[----:B------:R-:W-:Y:S01]  /*2090*/  FFMA.RP R0, R10, R8, R13 ;  /* 0x000000080a007223 */ /* 0x000fe2000000800d */
[----:B------:R-:W-:Y:S02]  /*20a0*/  ISETP.NE.AND P1, PT, R11, RZ, PT ;  /* 0x000000ff0b00720c */ /* 0x000fe40003f25270 */
[----:B------:R-:W-:-:S02]  /*20b0*/  LOP3.LUT R4, R4, 0x800000, RZ, 0xfc, !PT ;  /* 0x0080000004047812 */ /* 0x000fc400078efcff */
[----:B------:R-:W-:Y:S02]  /*20c0*/  IADD3 R8, PT, PT, -R11, RZ, RZ ;  /* 0x000000ff0b087210 */ /* 0x000fe40007ffe1ff */
[----:B------:R-:W-:Y:S02]  /*20d0*/  SHF.L.U32 R9, R4, R9, RZ ;  /* 0x0000000904097219 */ /* 0x000fe400000006ff */
[----:B------:R-:W-:Y:S02]  /*20e0*/  FSETP.NEU.FTZ.AND P0, PT, R0, R3, PT ;  /* 0x000000030000720b */ /* 0x000fe40003f1d000 */
[----:B------:R-:W-:Y:S02]  /*20f0*/  SEL R3, R8, RZ, P2 ;  /* 0x000000ff08037207 */ /* 0x000fe40001000000 */
[----:B------:R-:W-:Y:S02]  /*2100*/  ISETP.NE.AND P1, PT, R9, RZ, P1 ;  /* 0x000000ff0900720c */ /* 0x000fe40000f25270 */
[----:B------:R-:W-:-:S02]  /*2110*/  SHF.R.U32.HI R3, RZ, R3, R4 ;  /* 0x00000003ff037219 */ /* 0x000fc40000011604 */
[----:B------:R-:W-:Y:S02]  /*2120*/  PLOP3.LUT P0, PT, P0, P1, PT, 0xf8, 0x8f ;  /* 0x00000000008f781c */ /* 0x000fe40000703f70 */
[----:B------:R-:W-:Y:S02]  /*2130*/  SHF.R.U32.HI R9, RZ, 0x1, R3 ;  /* 0x00000001ff097819 */ /* 0x000fe40000011603 */
[----:B------:R-:W-:-:S04]  /*2140*/  SEL R0, RZ, 0x1, !P0 ;  /* 0x00000001ff007807 */ /* 0x000fc80004000000 */
[----:B------:R-:W-:-:S04]  /*2150*/  LOP3.LUT R0, R0, 0x1, R9, 0xf8, !PT ;  /* 0x0000000100007812 */ /* 0x000fc800078ef809 */
[----:B------:R-:W-:-:S05]  /*2160*/  LOP3.LUT R0, R0, R3, RZ, 0xc0, !PT ;  /* 0x0000000300007212 */ /* 0x000fca00078ec0ff */
[----:B------:R-:W-:-:S05]  /*2170*/  IMAD.IADD R0, R9, 0x1, R0 ;  /* 0x0000000109007824 */ /* 0x000fca00078e0200 */
[----:B------:R-:W-:Y:S01]  /*2180*/  LOP3.LUT R7, R0, R7, RZ, 0xfc, !PT ;  /* 0x0000000700077212 */ /* 0x000fe200078efcff */
[----:B------:R-:W-:Y:S06]  /*2190*/  BRA `(.L_x_11) ;  /* 0x0000000000107947 */ /* 0x000fec0003800000 */
.L_x_10:
[----:B------:R-:W-:-:S04]  /*21a0*/  LOP3.LUT R7, R7, 0x80000000, RZ, 0xc0, !PT ;  /* 0x8000000007077812 */ /* 0x000fc800078ec0ff */
[----:B------:R-:W-:Y:S01]  /*21b0*/  LOP3.LUT R7, R7, 0x7f800000, RZ, 0xfc, !PT ;  /* 0x7f80000007077812 */ /* 0x000fe200078efcff */
[----:B------:R-:W-:Y:S06]  /*21c0*/  BRA `(.L_x_11) ;  /* 0x0000000000047947 */ /* 0x000fec0003800000 */
.L_x_9:
[----:B------:R-:W-:-:S07]  /*21d0*/  LEA R7, R4, R7, 0x17 ;  /* 0x0000000704077211 */ /* 0x000fce00078eb8ff */
.L_x_11:
[----:B------:R-:W-:Y:S05]  /*21e0*/  BSYNC.RECONVERGENT B2 ;  /* 0x0000000000027941 */ /* 0x000fea0003800200 */
.L_x_8:
[----:B------:R-:W-:Y:S05]  /*21f0*/  BRA `(.L_x_12) ;  /* 0x0000000000207947 */ /* 0x000fea0003800000 */
.L_x_7:
[----:B------:R-:W-:-:S04]  /*2200*/  LOP3.LUT R7, R8, 0x80000000, R7, 0x48, !PT ;  /* 0x8000000008077812 */ /* 0x000fc800078e4807 */
[----:B------:R-:W-:Y:S01]  /*2210*/  LOP3.LUT R7, R7, 0x7f800000, RZ, 0xfc, !PT ;  /* 0x7f80000007077812 */ /* 0x000fe200078efcff */
[----:B------:R-:W-:Y:S06]  /*2220*/  BRA `(.L_x_12) ;  /* 0x0000000000147947 */ /* 0x000fec0003800000 */
.L_x_6:
[----:B------:R-:W-:Y:S01]  /*2230*/  LOP3.LUT R7, R8, 0x80000000, R7, 0x48, !PT ;  /* 0x8000000008077812 */ /* 0x000fe200078e4807 */
[----:B------:R-:W-:Y:S06]  /*2240*/  BRA `(.L_x_12) ;  /* 0x00000000000c7947 */ /* 0x000fec0003800000 */
.L_x_5:
[----:B------:R-:W0:Y:S01]  /*2250*/  MUFU.RSQ R7, -QNAN ;  /* 0xffc0000000077908 */ /* 0x000e220000001400 */
[----:B------:R-:W-:Y:S05]  /*2260*/  BRA `(.L_x_12) ;  /* 0x0000000000047947 */ /* 0x000fea0003800000 */
.L_x_4:
[----:B------:R-:W-:-:S07]  /*2270*/  FADD.FTZ R7, R3, R4 ;  /* 0x0000000403077221 */ /* 0x000fce0000010000 */
.L_x_12:
[----:B------:R-:W-:Y:S05]  /*2280*/  BSYNC.RECONVERGENT B1 ;  /* 0x0000000000017941 */ /* 0x000fea0003800200 */
.L_x_2:
[----:B0-----:R-:W-:Y:S02]  /*2290*/  IMAD.MOV.U32 R9, RZ, RZ, R7 ;  /* 0x000000ffff097224 */ /* 0x001fe400078e0007 */
[----:B------:R-:W-:-:S04]  /*22a0*/  HFMA2 R7, -RZ, RZ, 0, 0 ;  /* 0x00000000ff077431 */ /* 0x000fc800000001ff */
[----:B------:R-:W-:Y:S05]  /*22b0*/  RET.REL.NODEC R6 `(_Z13matrixInversePfS_) ;  /* 0xffffffdc06507950 */ /* 0x000fea0003c3ffff */
.L_x_13:
[----:B------:R-:W-:-:S00]  /*22c0*/  BRA `(.L_x_13) ;  /* 0xfffffffc00fc7947 */ /* 0x000fc0000383ffff */
[----:B------:R-:W-:-:S00]  /*22d0*/  NOP ;  /* 0x0000000000007918 */ /* 0x000fc00000000000 */
        /* <DEDUP_REMOVED lines=10> */
.L_x_15:


//--------------------- .nv.shared.reserved.0     --------------------------
	.section	.nv.shared.reserved.0,"aw",@nobits
	.weak		__nv_reservedSMEM_offset_0_alias
	.size		__nv_reservedSMEM_offset_0_alias, 0, 64
	.other		__nv_reservedSMEM_offset_0_alias,@"STO_CUDA_RESERVED_SHARED STV_DEFAULT"
__nv_reservedSMEM_offset_0_alias:
	.zero		0
	.zero		64


//--------------------- .nv.constant0._Z13matrixInversePfS_ --------------------------
	.section	.nv.constant0._Z13matrixInversePfS_,"a",@progbits
	.sectionflags	@""
	.align	4
.nv.constant0._Z13matrixInversePfS_:
	.zero		912


//--------------------- SYMBOLS --------------------------

	.type		.nv.reservedSmem.offset0,@object
	.size		.nv.reservedSmem.offset0,0x4
